//
// Generated by NVIDIA NVVM Compiler
//
// Compiler Build ID: CL-36424714
// Cuda compilation tools, release 13.0, V13.0.88
// Based on NVVM 20.0.0
//

.version 9.0
.target sm_100
.address_size 64

	// .globl	_Z18compute_PCFG_priorPfPiS_ii

.visible .entry _Z18compute_PCFG_priorPfPiS_ii(
	.param .u64 .ptr .align 1 _Z18compute_PCFG_priorPfPiS_ii_param_0,
	.param .u64 .ptr .align 1 _Z18compute_PCFG_priorPfPiS_ii_param_1,
	.param .u64 .ptr .align 1 _Z18compute_PCFG_priorPfPiS_ii_param_2,
	.param .u32 _Z18compute_PCFG_priorPfPiS_ii_param_3,
	.param .u32 _Z18compute_PCFG_priorPfPiS_ii_param_4
)
{
	.reg .pred 	%p<30>;
	.reg .b32 	%r<61>;
	.reg .b32 	%f<186>;
	.reg .b64 	%rd<24>;

	ld.param.u64 	%rd8, [_Z18compute_PCFG_priorPfPiS_ii_param_0];
	ld.param.u64 	%rd9, [_Z18compute_PCFG_priorPfPiS_ii_param_1];
	ld.param.u64 	%rd7, [_Z18compute_PCFG_priorPfPiS_ii_param_2];
	ld.param.u32 	%r14, [_Z18compute_PCFG_priorPfPiS_ii_param_3];
	ld.param.u32 	%r13, [_Z18compute_PCFG_priorPfPiS_ii_param_4];
	cvta.to.global.u64 	%rd1, %rd8;
	cvta.to.global.u64 	%rd2, %rd9;
	mov.u32 	%r15, %ctaid.x;
	mov.u32 	%r16, %ntid.x;
	mov.u32 	%r17, %tid.x;
	mad.lo.s32 	%r1, %r15, %r16, %r17;
	setp.ge.s32 	%p1, %r1, %r14;
	@%p1 bra 	$L__BB0_11;
	setp.lt.s32 	%p2, %r13, 1;
	mov.f32 	%f185, 0f00000000;
	@%p2 bra 	$L__BB0_10;
	mul.lo.s32 	%r2, %r13, %r1;
	and.b32  	%r3, %r13, 3;
	setp.lt.u32 	%p3, %r13, 4;
	mov.f32 	%f185, 0f00000000;
	mov.b32 	%r60, 0;
	@%p3 bra 	$L__BB0_5;
	and.b32  	%r60, %r13, 2147483644;
	neg.s32 	%r58, %r60;
	add.s64 	%rd3, %rd2, 8;
	add.s64 	%rd23, %rd1, 8;
	mov.f32 	%f185, 0f00000000;
	mov.u32 	%r57, %r2;
$L__BB0_4:
	.pragma "nounroll";
	mul.wide.s32 	%rd10, %r57, 4;
	add.s64 	%rd11, %rd3, %rd10;
	ld.global.u32 	%r19, [%rd11+-8];
	cvt.rn.f32.s32 	%f14, %r19;
	ld.global.f32 	%f15, [%rd23+-8];
	setp.lt.f32 	%p4, %f15, 0f00800000;
	mul.f32 	%f16, %f15, 0f4B000000;
	selp.f32 	%f17, %f16, %f15, %p4;
	selp.f32 	%f18, 0fC1B80000, 0f00000000, %p4;
	mov.b32 	%r20, %f17;
	add.s32 	%r21, %r20, -1059760811;
	and.b32  	%r22, %r21, -8388608;
	sub.s32 	%r23, %r20, %r22;
	mov.b32 	%f19, %r23;
	cvt.rn.f32.s32 	%f20, %r22;
	fma.rn.f32 	%f21, %f20, 0f34000000, %f18;
	add.f32 	%f22, %f19, 0fBF800000;
	fma.rn.f32 	%f23, %f22, 0fBE055027, 0f3E1039F6;
	fma.rn.f32 	%f24, %f23, %f22, 0fBDF8CDCC;
	fma.rn.f32 	%f25, %f24, %f22, 0f3E0F2955;
	fma.rn.f32 	%f26, %f25, %f22, 0fBE2AD8B9;
	fma.rn.f32 	%f27, %f26, %f22, 0f3E4CED0B;
	fma.rn.f32 	%f28, %f27, %f22, 0fBE7FFF22;
	fma.rn.f32 	%f29, %f28, %f22, 0f3EAAAA78;
	fma.rn.f32 	%f30, %f29, %f22, 0fBF000000;
	mul.f32 	%f31, %f22, %f30;
	fma.rn.f32 	%f32, %f31, %f22, %f22;
	fma.rn.f32 	%f33, %f21, 0f3F317218, %f32;
	setp.gt.u32 	%p5, %r20, 2139095039;
	fma.rn.f32 	%f34, %f17, 0f7F800000, 0f7F800000;
	selp.f32 	%f35, %f34, %f33, %p5;
	setp.eq.f32 	%p6, %f17, 0f00000000;
	selp.f32 	%f36, 0fFF800000, %f35, %p6;
	fma.rn.f32 	%f37, %f36, %f14, %f185;
	ld.global.u32 	%r24, [%rd11+-4];
	cvt.rn.f32.s32 	%f38, %r24;
	ld.global.f32 	%f39, [%rd23+-4];
	setp.lt.f32 	%p7, %f39, 0f00800000;
	mul.f32 	%f40, %f39, 0f4B000000;
	selp.f32 	%f41, %f40, %f39, %p7;
	selp.f32 	%f42, 0fC1B80000, 0f00000000, %p7;
	mov.b32 	%r25, %f41;
	add.s32 	%r26, %r25, -1059760811;
	and.b32  	%r27, %r26, -8388608;
	sub.s32 	%r28, %r25, %r27;
	mov.b32 	%f43, %r28;
	cvt.rn.f32.s32 	%f44, %r27;
	fma.rn.f32 	%f45, %f44, 0f34000000, %f42;
	add.f32 	%f46, %f43, 0fBF800000;
	fma.rn.f32 	%f47, %f46, 0fBE055027, 0f3E1039F6;
	fma.rn.f32 	%f48, %f47, %f46, 0fBDF8CDCC;
	fma.rn.f32 	%f49, %f48, %f46, 0f3E0F2955;
	fma.rn.f32 	%f50, %f49, %f46, 0fBE2AD8B9;
	fma.rn.f32 	%f51, %f50, %f46, 0f3E4CED0B;
	fma.rn.f32 	%f52, %f51, %f46, 0fBE7FFF22;
	fma.rn.f32 	%f53, %f52, %f46, 0f3EAAAA78;
	fma.rn.f32 	%f54, %f53, %f46, 0fBF000000;
	mul.f32 	%f55, %f46, %f54;
	fma.rn.f32 	%f56, %f55, %f46, %f46;
	fma.rn.f32 	%f57, %f45, 0f3F317218, %f56;
	setp.gt.u32 	%p8, %r25, 2139095039;
	fma.rn.f32 	%f58, %f41, 0f7F800000, 0f7F800000;
	selp.f32 	%f59, %f58, %f57, %p8;
	setp.eq.f32 	%p9, %f41, 0f00000000;
	selp.f32 	%f60, 0fFF800000, %f59, %p9;
	fma.rn.f32 	%f61, %f60, %f38, %f37;
	ld.global.u32 	%r29, [%rd11];
	cvt.rn.f32.s32 	%f62, %r29;
	ld.global.f32 	%f63, [%rd23];
	setp.lt.f32 	%p10, %f63, 0f00800000;
	mul.f32 	%f64, %f63, 0f4B000000;
	selp.f32 	%f65, %f64, %f63, %p10;
	selp.f32 	%f66, 0fC1B80000, 0f00000000, %p10;
	mov.b32 	%r30, %f65;
	add.s32 	%r31, %r30, -1059760811;
	and.b32  	%r32, %r31, -8388608;
	sub.s32 	%r33, %r30, %r32;
	mov.b32 	%f67, %r33;
	cvt.rn.f32.s32 	%f68, %r32;
	fma.rn.f32 	%f69, %f68, 0f34000000, %f66;
	add.f32 	%f70, %f67, 0fBF800000;
	fma.rn.f32 	%f71, %f70, 0fBE055027, 0f3E1039F6;
	fma.rn.f32 	%f72, %f71, %f70, 0fBDF8CDCC;
	fma.rn.f32 	%f73, %f72, %f70, 0f3E0F2955;
	fma.rn.f32 	%f74, %f73, %f70, 0fBE2AD8B9;
	fma.rn.f32 	%f75, %f74, %f70, 0f3E4CED0B;
	fma.rn.f32 	%f76, %f75, %f70, 0fBE7FFF22;
	fma.rn.f32 	%f77, %f76, %f70, 0f3EAAAA78;
	fma.rn.f32 	%f78, %f77, %f70, 0fBF000000;
	mul.f32 	%f79, %f70, %f78;
	fma.rn.f32 	%f80, %f79, %f70, %f70;
	fma.rn.f32 	%f81, %f69, 0f3F317218, %f80;
	setp.gt.u32 	%p11, %r30, 2139095039;
	fma.rn.f32 	%f82, %f65, 0f7F800000, 0f7F800000;
	selp.f32 	%f83, %f82, %f81, %p11;
	setp.eq.f32 	%p12, %f65, 0f00000000;
	selp.f32 	%f84, 0fFF800000, %f83, %p12;
	fma.rn.f32 	%f85, %f84, %f62, %f61;
	ld.global.u32 	%r34, [%rd11+4];
	cvt.rn.f32.s32 	%f86, %r34;
	ld.global.f32 	%f87, [%rd23+4];
	setp.lt.f32 	%p13, %f87, 0f00800000;
	mul.f32 	%f88, %f87, 0f4B000000;
	selp.f32 	%f89, %f88, %f87, %p13;
	selp.f32 	%f90, 0fC1B80000, 0f00000000, %p13;
	mov.b32 	%r35, %f89;
	add.s32 	%r36, %r35, -1059760811;
	and.b32  	%r37, %r36, -8388608;
	sub.s32 	%r38, %r35, %r37;
	mov.b32 	%f91, %r38;
	cvt.rn.f32.s32 	%f92, %r37;
	fma.rn.f32 	%f93, %f92, 0f34000000, %f90;
	add.f32 	%f94, %f91, 0fBF800000;
	fma.rn.f32 	%f95, %f94, 0fBE055027, 0f3E1039F6;
	fma.rn.f32 	%f96, %f95, %f94, 0fBDF8CDCC;
	fma.rn.f32 	%f97, %f96, %f94, 0f3E0F2955;
	fma.rn.f32 	%f98, %f97, %f94, 0fBE2AD8B9;
	fma.rn.f32 	%f99, %f98, %f94, 0f3E4CED0B;
	fma.rn.f32 	%f100, %f99, %f94, 0fBE7FFF22;
	fma.rn.f32 	%f101, %f100, %f94, 0f3EAAAA78;
	fma.rn.f32 	%f102, %f101, %f94, 0fBF000000;
	mul.f32 	%f103, %f94, %f102;
	fma.rn.f32 	%f104, %f103, %f94, %f94;
	fma.rn.f32 	%f105, %f93, 0f3F317218, %f104;
	setp.gt.u32 	%p14, %r35, 2139095039;
	fma.rn.f32 	%f106, %f89, 0f7F800000, 0f7F800000;
	selp.f32 	%f107, %f106, %f105, %p14;
	setp.eq.f32 	%p15, %f89, 0f00000000;
	selp.f32 	%f108, 0fFF800000, %f107, %p15;
	fma.rn.f32 	%f185, %f108, %f86, %f85;
	add.s32 	%r58, %r58, 4;
	add.s32 	%r57, %r57, 4;
	add.s64 	%rd23, %rd23, 16;
	setp.ne.s32 	%p16, %r58, 0;
	@%p16 bra 	$L__BB0_4;
$L__BB0_5:
	setp.eq.s32 	%p17, %r3, 0;
	@%p17 bra 	$L__BB0_10;
	setp.eq.s32 	%p18, %r3, 1;
	@%p18 bra 	$L__BB0_8;
	add.s32 	%r39, %r60, %r2;
	mul.wide.s32 	%rd12, %r39, 4;
	add.s64 	%rd13, %rd2, %rd12;
	ld.global.u32 	%r40, [%rd13];
	cvt.rn.f32.s32 	%f110, %r40;
	mul.wide.u32 	%rd14, %r60, 4;
	add.s64 	%rd15, %rd1, %rd14;
	ld.global.f32 	%f111, [%rd15];
	setp.lt.f32 	%p19, %f111, 0f00800000;
	mul.f32 	%f112, %f111, 0f4B000000;
	selp.f32 	%f113, %f112, %f111, %p19;
	selp.f32 	%f114, 0fC1B80000, 0f00000000, %p19;
	mov.b32 	%r41, %f113;
	add.s32 	%r42, %r41, -1059760811;
	and.b32  	%r43, %r42, -8388608;
	sub.s32 	%r44, %r41, %r43;
	mov.b32 	%f115, %r44;
	cvt.rn.f32.s32 	%f116, %r43;
	fma.rn.f32 	%f117, %f116, 0f34000000, %f114;
	add.f32 	%f118, %f115, 0fBF800000;
	fma.rn.f32 	%f119, %f118, 0fBE055027, 0f3E1039F6;
	fma.rn.f32 	%f120, %f119, %f118, 0fBDF8CDCC;
	fma.rn.f32 	%f121, %f120, %f118, 0f3E0F2955;
	fma.rn.f32 	%f122, %f121, %f118, 0fBE2AD8B9;
	fma.rn.f32 	%f123, %f122, %f118, 0f3E4CED0B;
	fma.rn.f32 	%f124, %f123, %f118, 0fBE7FFF22;
	fma.rn.f32 	%f125, %f124, %f118, 0f3EAAAA78;
	fma.rn.f32 	%f126, %f125, %f118, 0fBF000000;
	mul.f32 	%f127, %f118, %f126;
	fma.rn.f32 	%f128, %f127, %f118, %f118;
	fma.rn.f32 	%f129, %f117, 0f3F317218, %f128;
	setp.gt.u32 	%p20, %r41, 2139095039;
	fma.rn.f32 	%f130, %f113, 0f7F800000, 0f7F800000;
	selp.f32 	%f131, %f130, %f129, %p20;
	setp.eq.f32 	%p21, %f113, 0f00000000;
	selp.f32 	%f132, 0fFF800000, %f131, %p21;
	fma.rn.f32 	%f133, %f132, %f110, %f185;
	ld.global.u32 	%r45, [%rd13+4];
	cvt.rn.f32.s32 	%f134, %r45;
	ld.global.f32 	%f135, [%rd15+4];
	setp.lt.f32 	%p22, %f135, 0f00800000;
	mul.f32 	%f136, %f135, 0f4B000000;
	selp.f32 	%f137, %f136, %f135, %p22;
	selp.f32 	%f138, 0fC1B80000, 0f00000000, %p22;
	mov.b32 	%r46, %f137;
	add.s32 	%r47, %r46, -1059760811;
	and.b32  	%r48, %r47, -8388608;
	sub.s32 	%r49, %r46, %r48;
	mov.b32 	%f139, %r49;
	cvt.rn.f32.s32 	%f140, %r48;
	fma.rn.f32 	%f141, %f140, 0f34000000, %f138;
	add.f32 	%f142, %f139, 0fBF800000;
	fma.rn.f32 	%f143, %f142, 0fBE055027, 0f3E1039F6;
	fma.rn.f32 	%f144, %f143, %f142, 0fBDF8CDCC;
	fma.rn.f32 	%f145, %f144, %f142, 0f3E0F2955;
	fma.rn.f32 	%f146, %f145, %f142, 0fBE2AD8B9;
	fma.rn.f32 	%f147, %f146, %f142, 0f3E4CED0B;
	fma.rn.f32 	%f148, %f147, %f142, 0fBE7FFF22;
	fma.rn.f32 	%f149, %f148, %f142, 0f3EAAAA78;
	fma.rn.f32 	%f150, %f149, %f142, 0fBF000000;
	mul.f32 	%f151, %f142, %f150;
	fma.rn.f32 	%f152, %f151, %f142, %f142;
	fma.rn.f32 	%f153, %f141, 0f3F317218, %f152;
	setp.gt.u32 	%p23, %r46, 2139095039;
	fma.rn.f32 	%f154, %f137, 0f7F800000, 0f7F800000;
	selp.f32 	%f155, %f154, %f153, %p23;
	setp.eq.f32 	%p24, %f137, 0f00000000;
	selp.f32 	%f156, 0fFF800000, %f155, %p24;
	fma.rn.f32 	%f185, %f156, %f134, %f133;
	add.s32 	%r60, %r60, 2;
$L__BB0_8:
	and.b32  	%r50, %r13, 1;
	setp.eq.b32 	%p25, %r50, 1;
	not.pred 	%p26, %p25;
	@%p26 bra 	$L__BB0_10;
	add.s32 	%r51, %r60, %r2;
	mul.wide.s32 	%rd16, %r51, 4;
	add.s64 	%rd17, %rd2, %rd16;
	ld.global.u32 	%r52, [%rd17];
	cvt.rn.f32.s32 	%f157, %r52;
	mul.wide.u32 	%rd18, %r60, 4;
	add.s64 	%rd19, %rd1, %rd18;
	ld.global.f32 	%f158, [%rd19];
	setp.lt.f32 	%p27, %f158, 0f00800000;
	mul.f32 	%f159, %f158, 0f4B000000;
	selp.f32 	%f160, %f159, %f158, %p27;
	selp.f32 	%f161, 0fC1B80000, 0f00000000, %p27;
	mov.b32 	%r53, %f160;
	add.s32 	%r54, %r53, -1059760811;
	and.b32  	%r55, %r54, -8388608;
	sub.s32 	%r56, %r53, %r55;
	mov.b32 	%f162, %r56;
	cvt.rn.f32.s32 	%f163, %r55;
	fma.rn.f32 	%f164, %f163, 0f34000000, %f161;
	add.f32 	%f165, %f162, 0fBF800000;
	fma.rn.f32 	%f166, %f165, 0fBE055027, 0f3E1039F6;
	fma.rn.f32 	%f167, %f166, %f165, 0fBDF8CDCC;
	fma.rn.f32 	%f168, %f167, %f165, 0f3E0F2955;
	fma.rn.f32 	%f169, %f168, %f165, 0fBE2AD8B9;
	fma.rn.f32 	%f170, %f169, %f165, 0f3E4CED0B;
	fma.rn.f32 	%f171, %f170, %f165, 0fBE7FFF22;
	fma.rn.f32 	%f172, %f171, %f165, 0f3EAAAA78;
	fma.rn.f32 	%f173, %f172, %f165, 0fBF000000;
	mul.f32 	%f174, %f165, %f173;
	fma.rn.f32 	%f175, %f174, %f165, %f165;
	fma.rn.f32 	%f176, %f164, 0f3F317218, %f175;
	setp.gt.u32 	%p28, %r53, 2139095039;
	fma.rn.f32 	%f177, %f160, 0f7F800000, 0f7F800000;
	selp.f32 	%f178, %f177, %f176, %p28;
	setp.eq.f32 	%p29, %f160, 0f00000000;
	selp.f32 	%f179, 0fFF800000, %f178, %p29;
	fma.rn.f32 	%f185, %f179, %f157, %f185;
$L__BB0_10:
	cvta.to.global.u64 	%rd20, %rd7;
	mul.wide.s32 	%rd21, %r1, 4;
	add.s64 	%rd22, %rd20, %rd21;
	st.global.f32 	[%rd22], %f185;
$L__BB0_11:
	ret;

}
	// .globl	_Z16compute_RR_priorPfPiS_iiiS0_
.visible .entry _Z16compute_RR_priorPfPiS_iiiS0_(
	.param .u64 .ptr .align 1 _Z16compute_RR_priorPfPiS_iiiS0__param_0,
	.param .u64 .ptr .align 1 _Z16compute_RR_priorPfPiS_iiiS0__param_1,
	.param .u64 .ptr .align 1 _Z16compute_RR_priorPfPiS_iiiS0__param_2,
	.param .u32 _Z16compute_RR_priorPfPiS_iiiS0__param_3,
	.param .u32 _Z16compute_RR_priorPfPiS_iiiS0__param_4,
	.param .u32 _Z16compute_RR_priorPfPiS_iiiS0__param_5,
	.param .u64 .ptr .align 1 _Z16compute_RR_priorPfPiS_iiiS0__param_6
)
{
	.reg .pred 	%p<86>;
	.reg .b32 	%r<105>;
	.reg .b32 	%f<694>;
	.reg .b64 	%rd<17>;

	ld.param.u64 	%rd4, [_Z16compute_RR_priorPfPiS_iiiS0__param_0];
	ld.param.u64 	%rd5, [_Z16compute_RR_priorPfPiS_iiiS0__param_1];
	ld.param.u64 	%rd6, [_Z16compute_RR_priorPfPiS_iiiS0__param_2];
	ld.param.u32 	%r18, [_Z16compute_RR_priorPfPiS_iiiS0__param_3];
	ld.param.u32 	%r16, [_Z16compute_RR_priorPfPiS_iiiS0__param_4];
	ld.param.u32 	%r17, [_Z16compute_RR_priorPfPiS_iiiS0__param_5];
	ld.param.u64 	%rd7, [_Z16compute_RR_priorPfPiS_iiiS0__param_6];
	mov.u32 	%r19, %ctaid.x;
	mov.u32 	%r20, %ntid.x;
	mov.u32 	%r21, %tid.x;
	mad.lo.s32 	%r1, %r19, %r20, %r21;
	setp.ge.s32 	%p1, %r1, %r18;
	@%p1 bra 	$L__BB1_64;
	setp.lt.s32 	%p2, %r17, 1;
	mov.f32 	%f686, 0f00000000;
	@%p2 bra 	$L__BB1_63;
	mul.lo.s32 	%r2, %r16, %r1;
	cvta.to.global.u64 	%rd1, %rd7;
	cvta.to.global.u64 	%rd2, %rd4;
	cvta.to.global.u64 	%rd3, %rd5;
	mov.f32 	%f686, 0f00000000;
	mov.b32 	%r100, 0;
	mov.u32 	%r101, %r100;
$L__BB1_3:
	mul.wide.u32 	%rd8, %r100, 4;
	add.s64 	%rd9, %rd1, %rd8;
	ld.global.u32 	%r5, [%rd9];
	setp.lt.s32 	%p3, %r5, 1;
	mov.f32 	%f687, 0f00000000;
	mov.f32 	%f688, %f687;
	@%p3 bra 	$L__BB1_34;
	neg.s32 	%r104, %r5;
	add.s32 	%r103, %r2, %r101;
	mov.f32 	%f688, 0f00000000;
	mov.u32 	%r102, %r101;
	mov.f32 	%f687, %f688;
$L__BB1_5:
	mul.wide.s32 	%rd10, %r103, 4;
	add.s64 	%rd11, %rd3, %rd10;
	mul.wide.s32 	%rd12, %r102, 4;
	add.s64 	%rd13, %rd2, %rd12;
	ld.global.f32 	%f5, [%rd13];
	ld.global.u32 	%r23, [%rd11];
	cvt.rn.f32.s32 	%f59, %r23;
	add.f32 	%f6, %f5, %f59;
	add.f32 	%f687, %f687, %f6;
	add.f32 	%f688, %f688, %f5;
	abs.f32 	%f9, %f6;
	setp.ltu.f32 	%p4, %f9, 0f40400000;
	@%p4 bra 	$L__BB1_9;
	setp.ltu.f32 	%p5, %f9, 0f40F9999A;
	@%p5 bra 	$L__BB1_8;
	rcp.approx.ftz.f32 	%f60, %f9;
	mul.f32 	%f61, %f60, %f60;
	fma.rn.f32 	%f62, %f61, 0f3A4BE755, 0fBB360953;
	fma.rn.f32 	%f63, %f62, %f61, 0f3DAAAAA3;
	fma.rn.f32 	%f64, %f63, %f60, 0f3F6B3F8E;
	mov.b32 	%r24, %f9;
	add.s32 	%r25, %r24, -1059760811;
	and.b32  	%r26, %r25, -8388608;
	sub.s32 	%r27, %r24, %r26;
	mov.b32 	%f65, %r27;
	cvt.rn.f32.s32 	%f66, %r26;
	fma.rn.f32 	%f67, %f66, 0f34000000, 0f00000000;
	add.f32 	%f68, %f65, 0fBF800000;
	fma.rn.f32 	%f69, %f68, 0fBE055027, 0f3E1039F6;
	fma.rn.f32 	%f70, %f69, %f68, 0fBDF8CDCC;
	fma.rn.f32 	%f71, %f70, %f68, 0f3E0F2955;
	fma.rn.f32 	%f72, %f71, %f68, 0fBE2AD8B9;
	fma.rn.f32 	%f73, %f72, %f68, 0f3E4CED0B;
	fma.rn.f32 	%f74, %f73, %f68, 0fBE7FFF22;
	fma.rn.f32 	%f75, %f74, %f68, 0f3EAAAA78;
	fma.rn.f32 	%f76, %f75, %f68, 0fBF000000;
	mul.f32 	%f77, %f68, %f76;
	fma.rn.f32 	%f78, %f77, %f68, %f68;
	fma.rn.f32 	%f79, %f67, 0f3F317218, %f78;
	setp.gt.u32 	%p6, %r24, 2139095039;
	fma.rn.f32 	%f80, %f9, 0f7F800000, 0f7F800000;
	selp.f32 	%f81, %f80, %f79, %p6;
	mul.f32 	%f82, %f81, 0f3F000000;
	add.f32 	%f83, %f9, 0fBF000000;
	mul.rn.f32 	%f84, %f82, %f83;
	sub.f32 	%f85, %f84, %f9;
	add.rn.f32 	%f86, %f84, %f64;
	add.f32 	%f87, %f85, %f86;
	setp.eq.f32 	%p7, %f9, 0f7F800000;
	selp.f32 	%f682, 0f7F800000, %f87, %p7;
	bra.uni 	$L__BB1_14;
$L__BB1_8:
	add.f32 	%f88, %f9, 0fC0400000;
	fma.rn.f32 	%f89, %f88, 0fC43B38FB, 0fC640F6F8;
	fma.rn.f32 	%f90, %f89, %f88, 0fC7206560;
	fma.rn.f32 	%f91, %f90, %f88, 0fC73CB6AA;
	fma.rn.f32 	%f92, %f91, %f88, 0fC80BAE5A;
	add.f32 	%f93, %f88, 0fC381A020;
	fma.rn.f32 	%f94, %f93, %f88, 0fC62864B8;
	fma.rn.f32 	%f95, %f94, %f88, 0fC7B50686;
	fma.rn.f32 	%f96, %f95, %f88, 0fC8498465;
	rcp.approx.ftz.f32 	%f97, %f96;
	fma.rn.f32 	%f682, %f92, %f97, %f88;
	bra.uni 	$L__BB1_14;
$L__BB1_9:
	setp.ltu.f32 	%p8, %f9, 0f3FC00000;
	@%p8 bra 	$L__BB1_11;
	add.f32 	%f98, %f9, 0fC0000000;
	fma.rn.f32 	%f99, %f98, 0f385007FA, 0fB967A002;
	fma.rn.f32 	%f100, %f99, %f98, 0f3A0DE6FC;
	fma.rn.f32 	%f101, %f100, %f98, 0fBA9DE0E2;
	fma.rn.f32 	%f102, %f101, %f98, 0f3B3D05B7;
	fma.rn.f32 	%f103, %f102, %f98, 0fBBF1EB10;
	fma.rn.f32 	%f104, %f103, %f98, 0f3CA89A28;
	fma.rn.f32 	%f105, %f104, %f98, 0fBD89F01A;
	fma.rn.f32 	%f106, %f105, %f98, 0f3EA51A66;
	fma.rn.f32 	%f107, %f106, %f98, 0f3ED87730;
	mul.f32 	%f682, %f98, %f107;
	bra.uni 	$L__BB1_14;
$L__BB1_11:
	setp.ltu.f32 	%p9, %f9, 0f3F333333;
	@%p9 bra 	$L__BB1_13;
	mov.f32 	%f108, 0f3F800000;
	sub.f32 	%f109, %f108, %f9;
	fma.rn.f32 	%f110, %f109, 0f3D3BEF76, 0f3DD47577;
	fma.rn.f32 	%f111, %f110, %f109, 0f3DFB8079;
	fma.rn.f32 	%f112, %f111, %f109, 0f3E0295B5;
	fma.rn.f32 	%f113, %f112, %f109, 0f3E12A765;
	fma.rn.f32 	%f114, %f113, %f109, 0f3E2D6867;
	fma.rn.f32 	%f115, %f114, %f109, 0f3E5462BF;
	fma.rn.f32 	%f116, %f115, %f109, 0f3E8A8A72;
	fma.rn.f32 	%f117, %f116, %f109, 0f3ECD26A4;
	fma.rn.f32 	%f118, %f117, %f109, 0f3F528D32;
	fma.rn.f32 	%f119, %f118, %f109, 0f3F13C468;
	mul.f32 	%f682, %f109, %f119;
	bra.uni 	$L__BB1_14;
$L__BB1_13:
	fma.rn.f32 	%f120, %f9, 0f3B6B1C86, 0fBBB34878;
	fma.rn.f32 	%f121, %f120, %f9, 0fBD36CAEF;
	fma.rn.f32 	%f122, %f121, %f9, 0f3E2B5555;
	fma.rn.f32 	%f123, %f122, %f9, 0fBD2C96C7;
	fma.rn.f32 	%f124, %f123, %f9, 0fBF27E6EB;
	fma.rn.f32 	%f125, %f124, %f9, 0f3F13C463;
	mul.f32 	%f126, %f9, %f125;
	fma.rn.f32 	%f127, %f126, %f9, %f9;
	setp.lt.f32 	%p10, %f127, 0f00800000;
	mul.f32 	%f128, %f127, 0f4B000000;
	selp.f32 	%f129, %f128, %f127, %p10;
	selp.f32 	%f130, 0fC1B80000, 0f00000000, %p10;
	mov.b32 	%r28, %f129;
	add.s32 	%r29, %r28, -1059760811;
	and.b32  	%r30, %r29, -8388608;
	sub.s32 	%r31, %r28, %r30;
	mov.b32 	%f131, %r31;
	cvt.rn.f32.s32 	%f132, %r30;
	fma.rn.f32 	%f133, %f132, 0f34000000, %f130;
	add.f32 	%f134, %f131, 0fBF800000;
	fma.rn.f32 	%f135, %f134, 0fBE055027, 0f3E1039F6;
	fma.rn.f32 	%f136, %f135, %f134, 0fBDF8CDCC;
	fma.rn.f32 	%f137, %f136, %f134, 0f3E0F2955;
	fma.rn.f32 	%f138, %f137, %f134, 0fBE2AD8B9;
	fma.rn.f32 	%f139, %f138, %f134, 0f3E4CED0B;
	fma.rn.f32 	%f140, %f139, %f134, 0fBE7FFF22;
	fma.rn.f32 	%f141, %f140, %f134, 0f3EAAAA78;
	fma.rn.f32 	%f142, %f141, %f134, 0fBF000000;
	mul.f32 	%f143, %f134, %f142;
	fma.rn.f32 	%f144, %f143, %f134, %f134;
	fma.rn.f32 	%f145, %f133, 0f3F317218, %f144;
	setp.gt.u32 	%p11, %r28, 2139095039;
	fma.rn.f32 	%f146, %f129, 0f7F800000, 0f7F800000;
	selp.f32 	%f147, %f146, %f145, %p11;
	setp.eq.f32 	%p12, %f129, 0f00000000;
	neg.f32 	%f148, %f147;
	selp.f32 	%f682, 0f7F800000, %f148, %p12;
$L__BB1_14:
	setp.ge.f32 	%p13, %f6, 0f00000000;
	mov.f32 	%f683, %f682;
	@%p13 bra 	$L__BB1_19;
	cvt.rmi.f32.f32 	%f150, %f9;
	setp.eq.f32 	%p14, %f9, %f150;
	mov.f32 	%f683, 0f7F800000;
	@%p14 bra 	$L__BB1_19;
	setp.geu.f32 	%p15, %f9, 0f1FEC1E4A;
	@%p15 bra 	$L__BB1_18;
	setp.lt.f32 	%p21, %f9, 0f00800000;
	mul.f32 	%f193, %f9, 0f4B000000;
	selp.f32 	%f194, %f193, %f9, %p21;
	selp.f32 	%f195, 0fC1B80000, 0f00000000, %p21;
	mov.b32 	%r39, %f194;
	add.s32 	%r40, %r39, -1059760811;
	and.b32  	%r41, %r40, -8388608;
	sub.s32 	%r42, %r39, %r41;
	mov.b32 	%f196, %r42;
	cvt.rn.f32.s32 	%f197, %r41;
	fma.rn.f32 	%f198, %f197, 0f34000000, %f195;
	add.f32 	%f199, %f196, 0fBF800000;
	fma.rn.f32 	%f200, %f199, 0fBE055027, 0f3E1039F6;
	fma.rn.f32 	%f201, %f200, %f199, 0fBDF8CDCC;
	fma.rn.f32 	%f202, %f201, %f199, 0f3E0F2955;
	fma.rn.f32 	%f203, %f202, %f199, 0fBE2AD8B9;
	fma.rn.f32 	%f204, %f203, %f199, 0f3E4CED0B;
	fma.rn.f32 	%f205, %f204, %f199, 0fBE7FFF22;
	fma.rn.f32 	%f206, %f205, %f199, 0f3EAAAA78;
	fma.rn.f32 	%f207, %f206, %f199, 0fBF000000;
	mul.f32 	%f208, %f199, %f207;
	fma.rn.f32 	%f209, %f208, %f199, %f199;
	fma.rn.f32 	%f210, %f198, 0f3F317218, %f209;
	setp.gt.u32 	%p22, %r39, 2139095039;
	fma.rn.f32 	%f211, %f194, 0f7F800000, 0f7F800000;
	selp.f32 	%f212, %f211, %f210, %p22;
	setp.eq.f32 	%p23, %f194, 0f00000000;
	neg.f32 	%f213, %f212;
	selp.f32 	%f683, 0f7F800000, %f213, %p23;
	bra.uni 	$L__BB1_19;
$L__BB1_18:
	add.f32 	%f151, %f9, %f9;
	cvt.rni.f32.f32 	%f152, %f151;
	cvt.rzi.s32.f32 	%r32, %f152;
	fma.rn.f32 	%f153, %f152, 0fBF000000, %f9;
	mul.f32 	%f154, %f153, 0f40490FDB;
	mul.rn.f32 	%f155, %f154, %f154;
	and.b32  	%r33, %r32, 1;
	setp.eq.b32 	%p16, %r33, 1;
	selp.f32 	%f156, 0f3F800000, %f154, %p16;
	fma.rn.f32 	%f157, %f155, %f156, 0f00000000;
	fma.rn.f32 	%f158, %f155, 0f37CBAC00, 0fBAB607ED;
	selp.f32 	%f159, %f158, 0fB94D4153, %p16;
	selp.f32 	%f160, 0f3D2AAABB, 0f3C0885E4, %p16;
	fma.rn.f32 	%f161, %f159, %f155, %f160;
	selp.f32 	%f162, 0fBEFFFFFF, 0fBE2AAAA8, %p16;
	fma.rn.f32 	%f163, %f161, %f155, %f162;
	fma.rn.f32 	%f164, %f163, %f157, %f156;
	and.b32  	%r34, %r32, 2;
	setp.eq.s32 	%p17, %r34, 0;
	mov.f32 	%f165, 0f00000000;
	sub.f32 	%f166, %f165, %f164;
	selp.f32 	%f167, %f164, %f166, %p17;
	abs.f32 	%f168, %f167;
	mul.f32 	%f169, %f9, %f168;
	setp.lt.f32 	%p18, %f169, 0f00800000;
	mul.f32 	%f170, %f169, 0f4B000000;
	selp.f32 	%f171, 0fC1B80000, 0f00000000, %p18;
	selp.f32 	%f172, %f170, %f169, %p18;
	mov.b32 	%r35, %f172;
	add.s32 	%r36, %r35, -1059760811;
	and.b32  	%r37, %r36, -8388608;
	sub.s32 	%r38, %r35, %r37;
	mov.b32 	%f173, %r38;
	cvt.rn.f32.s32 	%f174, %r37;
	fma.rn.f32 	%f175, %f174, 0f34000000, %f171;
	add.f32 	%f176, %f173, 0fBF800000;
	fma.rn.f32 	%f177, %f176, 0fBE055027, 0f3E1039F6;
	fma.rn.f32 	%f178, %f177, %f176, 0fBDF8CDCC;
	fma.rn.f32 	%f179, %f178, %f176, 0f3E0F2955;
	fma.rn.f32 	%f180, %f179, %f176, 0fBE2AD8B9;
	fma.rn.f32 	%f181, %f180, %f176, 0f3E4CED0B;
	fma.rn.f32 	%f182, %f181, %f176, 0fBE7FFF22;
	fma.rn.f32 	%f183, %f182, %f176, 0f3EAAAA78;
	fma.rn.f32 	%f184, %f183, %f176, 0fBF000000;
	mul.f32 	%f185, %f176, %f184;
	fma.rn.f32 	%f186, %f185, %f176, %f176;
	fma.rn.f32 	%f187, %f175, 0f3F317218, %f186;
	setp.gt.u32 	%p19, %r35, 2139095039;
	fma.rn.f32 	%f188, %f172, 0f7F800000, 0f7F800000;
	selp.f32 	%f189, %f188, %f187, %p19;
	setp.eq.f32 	%p20, %f172, 0f00000000;
	mov.f32 	%f190, 0f3F928682;
	sub.f32 	%f191, %f190, %f189;
	selp.f32 	%f192, 0f7F800000, %f191, %p20;
	sub.f32 	%f683, %f192, %f682;
$L__BB1_19:
	abs.f32 	%f19, %f5;
	setp.ltu.f32 	%p24, %f19, 0f40400000;
	@%p24 bra 	$L__BB1_23;
	setp.ltu.f32 	%p25, %f19, 0f40F9999A;
	@%p25 bra 	$L__BB1_22;
	rcp.approx.ftz.f32 	%f214, %f19;
	mul.f32 	%f215, %f214, %f214;
	fma.rn.f32 	%f216, %f215, 0f3A4BE755, 0fBB360953;
	fma.rn.f32 	%f217, %f216, %f215, 0f3DAAAAA3;
	fma.rn.f32 	%f218, %f217, %f214, 0f3F6B3F8E;
	mov.b32 	%r43, %f19;
	add.s32 	%r44, %r43, -1059760811;
	and.b32  	%r45, %r44, -8388608;
	sub.s32 	%r46, %r43, %r45;
	mov.b32 	%f219, %r46;
	cvt.rn.f32.s32 	%f220, %r45;
	fma.rn.f32 	%f221, %f220, 0f34000000, 0f00000000;
	add.f32 	%f222, %f219, 0fBF800000;
	fma.rn.f32 	%f223, %f222, 0fBE055027, 0f3E1039F6;
	fma.rn.f32 	%f224, %f223, %f222, 0fBDF8CDCC;
	fma.rn.f32 	%f225, %f224, %f222, 0f3E0F2955;
	fma.rn.f32 	%f226, %f225, %f222, 0fBE2AD8B9;
	fma.rn.f32 	%f227, %f226, %f222, 0f3E4CED0B;
	fma.rn.f32 	%f228, %f227, %f222, 0fBE7FFF22;
	fma.rn.f32 	%f229, %f228, %f222, 0f3EAAAA78;
	fma.rn.f32 	%f230, %f229, %f222, 0fBF000000;
	mul.f32 	%f231, %f222, %f230;
	fma.rn.f32 	%f232, %f231, %f222, %f222;
	fma.rn.f32 	%f233, %f221, 0f3F317218, %f232;
	setp.gt.u32 	%p26, %r43, 2139095039;
	fma.rn.f32 	%f234, %f19, 0f7F800000, 0f7F800000;
	selp.f32 	%f235, %f234, %f233, %p26;
	mul.f32 	%f236, %f235, 0f3F000000;
	add.f32 	%f237, %f19, 0fBF000000;
	mul.rn.f32 	%f238, %f236, %f237;
	sub.f32 	%f239, %f238, %f19;
	add.rn.f32 	%f240, %f238, %f218;
	add.f32 	%f241, %f239, %f240;
	setp.eq.f32 	%p27, %f19, 0f7F800000;
	selp.f32 	%f684, 0f7F800000, %f241, %p27;
	bra.uni 	$L__BB1_28;
$L__BB1_22:
	add.f32 	%f242, %f19, 0fC0400000;
	fma.rn.f32 	%f243, %f242, 0fC43B38FB, 0fC640F6F8;
	fma.rn.f32 	%f244, %f243, %f242, 0fC7206560;
	fma.rn.f32 	%f245, %f244, %f242, 0fC73CB6AA;
	fma.rn.f32 	%f246, %f245, %f242, 0fC80BAE5A;
	add.f32 	%f247, %f242, 0fC381A020;
	fma.rn.f32 	%f248, %f247, %f242, 0fC62864B8;
	fma.rn.f32 	%f249, %f248, %f242, 0fC7B50686;
	fma.rn.f32 	%f250, %f249, %f242, 0fC8498465;
	rcp.approx.ftz.f32 	%f251, %f250;
	fma.rn.f32 	%f684, %f246, %f251, %f242;
	bra.uni 	$L__BB1_28;
$L__BB1_23:
	setp.ltu.f32 	%p28, %f19, 0f3FC00000;
	@%p28 bra 	$L__BB1_25;
	add.f32 	%f252, %f19, 0fC0000000;
	fma.rn.f32 	%f253, %f252, 0f385007FA, 0fB967A002;
	fma.rn.f32 	%f254, %f253, %f252, 0f3A0DE6FC;
	fma.rn.f32 	%f255, %f254, %f252, 0fBA9DE0E2;
	fma.rn.f32 	%f256, %f255, %f252, 0f3B3D05B7;
	fma.rn.f32 	%f257, %f256, %f252, 0fBBF1EB10;
	fma.rn.f32 	%f258, %f257, %f252, 0f3CA89A28;
	fma.rn.f32 	%f259, %f258, %f252, 0fBD89F01A;
	fma.rn.f32 	%f260, %f259, %f252, 0f3EA51A66;
	fma.rn.f32 	%f261, %f260, %f252, 0f3ED87730;
	mul.f32 	%f684, %f252, %f261;
	bra.uni 	$L__BB1_28;
$L__BB1_25:
	setp.ltu.f32 	%p29, %f19, 0f3F333333;
	@%p29 bra 	$L__BB1_27;
	mov.f32 	%f262, 0f3F800000;
	sub.f32 	%f263, %f262, %f19;
	fma.rn.f32 	%f264, %f263, 0f3D3BEF76, 0f3DD47577;
	fma.rn.f32 	%f265, %f264, %f263, 0f3DFB8079;
	fma.rn.f32 	%f266, %f265, %f263, 0f3E0295B5;
	fma.rn.f32 	%f267, %f266, %f263, 0f3E12A765;
	fma.rn.f32 	%f268, %f267, %f263, 0f3E2D6867;
	fma.rn.f32 	%f269, %f268, %f263, 0f3E5462BF;
	fma.rn.f32 	%f270, %f269, %f263, 0f3E8A8A72;
	fma.rn.f32 	%f271, %f270, %f263, 0f3ECD26A4;
	fma.rn.f32 	%f272, %f271, %f263, 0f3F528D32;
	fma.rn.f32 	%f273, %f272, %f263, 0f3F13C468;
	mul.f32 	%f684, %f263, %f273;
	bra.uni 	$L__BB1_28;
$L__BB1_27:
	fma.rn.f32 	%f274, %f19, 0f3B6B1C86, 0fBBB34878;
	fma.rn.f32 	%f275, %f274, %f19, 0fBD36CAEF;
	fma.rn.f32 	%f276, %f275, %f19, 0f3E2B5555;
	fma.rn.f32 	%f277, %f276, %f19, 0fBD2C96C7;
	fma.rn.f32 	%f278, %f277, %f19, 0fBF27E6EB;
	fma.rn.f32 	%f279, %f278, %f19, 0f3F13C463;
	mul.f32 	%f280, %f19, %f279;
	fma.rn.f32 	%f281, %f280, %f19, %f19;
	setp.lt.f32 	%p30, %f281, 0f00800000;
	mul.f32 	%f282, %f281, 0f4B000000;
	selp.f32 	%f283, %f282, %f281, %p30;
	selp.f32 	%f284, 0fC1B80000, 0f00000000, %p30;
	mov.b32 	%r47, %f283;
	add.s32 	%r48, %r47, -1059760811;
	and.b32  	%r49, %r48, -8388608;
	sub.s32 	%r50, %r47, %r49;
	mov.b32 	%f285, %r50;
	cvt.rn.f32.s32 	%f286, %r49;
	fma.rn.f32 	%f287, %f286, 0f34000000, %f284;
	add.f32 	%f288, %f285, 0fBF800000;
	fma.rn.f32 	%f289, %f288, 0fBE055027, 0f3E1039F6;
	fma.rn.f32 	%f290, %f289, %f288, 0fBDF8CDCC;
	fma.rn.f32 	%f291, %f290, %f288, 0f3E0F2955;
	fma.rn.f32 	%f292, %f291, %f288, 0fBE2AD8B9;
	fma.rn.f32 	%f293, %f292, %f288, 0f3E4CED0B;
	fma.rn.f32 	%f294, %f293, %f288, 0fBE7FFF22;
	fma.rn.f32 	%f295, %f294, %f288, 0f3EAAAA78;
	fma.rn.f32 	%f296, %f295, %f288, 0fBF000000;
	mul.f32 	%f297, %f288, %f296;
	fma.rn.f32 	%f298, %f297, %f288, %f288;
	fma.rn.f32 	%f299, %f287, 0f3F317218, %f298;
	setp.gt.u32 	%p31, %r47, 2139095039;
	fma.rn.f32 	%f300, %f283, 0f7F800000, 0f7F800000;
	selp.f32 	%f301, %f300, %f299, %p31;
	setp.eq.f32 	%p32, %f283, 0f00000000;
	neg.f32 	%f302, %f301;
	selp.f32 	%f684, 0f7F800000, %f302, %p32;
$L__BB1_28:
	setp.ge.f32 	%p33, %f5, 0f00000000;
	mov.f32 	%f685, %f684;
	@%p33 bra 	$L__BB1_33;
	cvt.rmi.f32.f32 	%f304, %f19;
	setp.eq.f32 	%p34, %f19, %f304;
	mov.f32 	%f685, 0f7F800000;
	@%p34 bra 	$L__BB1_33;
	setp.geu.f32 	%p35, %f19, 0f1FEC1E4A;
	@%p35 bra 	$L__BB1_32;
	setp.lt.f32 	%p41, %f19, 0f00800000;
	mul.f32 	%f347, %f19, 0f4B000000;
	selp.f32 	%f348, %f347, %f19, %p41;
	selp.f32 	%f349, 0fC1B80000, 0f00000000, %p41;
	mov.b32 	%r58, %f348;
	add.s32 	%r59, %r58, -1059760811;
	and.b32  	%r60, %r59, -8388608;
	sub.s32 	%r61, %r58, %r60;
	mov.b32 	%f350, %r61;
	cvt.rn.f32.s32 	%f351, %r60;
	fma.rn.f32 	%f352, %f351, 0f34000000, %f349;
	add.f32 	%f353, %f350, 0fBF800000;
	fma.rn.f32 	%f354, %f353, 0fBE055027, 0f3E1039F6;
	fma.rn.f32 	%f355, %f354, %f353, 0fBDF8CDCC;
	fma.rn.f32 	%f356, %f355, %f353, 0f3E0F2955;
	fma.rn.f32 	%f357, %f356, %f353, 0fBE2AD8B9;
	fma.rn.f32 	%f358, %f357, %f353, 0f3E4CED0B;
	fma.rn.f32 	%f359, %f358, %f353, 0fBE7FFF22;
	fma.rn.f32 	%f360, %f359, %f353, 0f3EAAAA78;
	fma.rn.f32 	%f361, %f360, %f353, 0fBF000000;
	mul.f32 	%f362, %f353, %f361;
	fma.rn.f32 	%f363, %f362, %f353, %f353;
	fma.rn.f32 	%f364, %f352, 0f3F317218, %f363;
	setp.gt.u32 	%p42, %r58, 2139095039;
	fma.rn.f32 	%f365, %f348, 0f7F800000, 0f7F800000;
	selp.f32 	%f366, %f365, %f364, %p42;
	setp.eq.f32 	%p43, %f348, 0f00000000;
	neg.f32 	%f367, %f366;
	selp.f32 	%f685, 0f7F800000, %f367, %p43;
	bra.uni 	$L__BB1_33;
$L__BB1_32:
	add.f32 	%f305, %f19, %f19;
	cvt.rni.f32.f32 	%f306, %f305;
	cvt.rzi.s32.f32 	%r51, %f306;
	fma.rn.f32 	%f307, %f306, 0fBF000000, %f19;
	mul.f32 	%f308, %f307, 0f40490FDB;
	mul.rn.f32 	%f309, %f308, %f308;
	and.b32  	%r52, %r51, 1;
	setp.eq.b32 	%p36, %r52, 1;
	selp.f32 	%f310, 0f3F800000, %f308, %p36;
	fma.rn.f32 	%f311, %f309, %f310, 0f00000000;
	fma.rn.f32 	%f312, %f309, 0f37CBAC00, 0fBAB607ED;
	selp.f32 	%f313, %f312, 0fB94D4153, %p36;
	selp.f32 	%f314, 0f3D2AAABB, 0f3C0885E4, %p36;
	fma.rn.f32 	%f315, %f313, %f309, %f314;
	selp.f32 	%f316, 0fBEFFFFFF, 0fBE2AAAA8, %p36;
	fma.rn.f32 	%f317, %f315, %f309, %f316;
	fma.rn.f32 	%f318, %f317, %f311, %f310;
	and.b32  	%r53, %r51, 2;
	setp.eq.s32 	%p37, %r53, 0;
	mov.f32 	%f319, 0f00000000;
	sub.f32 	%f320, %f319, %f318;
	selp.f32 	%f321, %f318, %f320, %p37;
	abs.f32 	%f322, %f321;
	mul.f32 	%f323, %f19, %f322;
	setp.lt.f32 	%p38, %f323, 0f00800000;
	mul.f32 	%f324, %f323, 0f4B000000;
	selp.f32 	%f325, 0fC1B80000, 0f00000000, %p38;
	selp.f32 	%f326, %f324, %f323, %p38;
	mov.b32 	%r54, %f326;
	add.s32 	%r55, %r54, -1059760811;
	and.b32  	%r56, %r55, -8388608;
	sub.s32 	%r57, %r54, %r56;
	mov.b32 	%f327, %r57;
	cvt.rn.f32.s32 	%f328, %r56;
	fma.rn.f32 	%f329, %f328, 0f34000000, %f325;
	add.f32 	%f330, %f327, 0fBF800000;
	fma.rn.f32 	%f331, %f330, 0fBE055027, 0f3E1039F6;
	fma.rn.f32 	%f332, %f331, %f330, 0fBDF8CDCC;
	fma.rn.f32 	%f333, %f332, %f330, 0f3E0F2955;
	fma.rn.f32 	%f334, %f333, %f330, 0fBE2AD8B9;
	fma.rn.f32 	%f335, %f334, %f330, 0f3E4CED0B;
	fma.rn.f32 	%f336, %f335, %f330, 0fBE7FFF22;
	fma.rn.f32 	%f337, %f336, %f330, 0f3EAAAA78;
	fma.rn.f32 	%f338, %f337, %f330, 0fBF000000;
	mul.f32 	%f339, %f330, %f338;
	fma.rn.f32 	%f340, %f339, %f330, %f330;
	fma.rn.f32 	%f341, %f329, 0f3F317218, %f340;
	setp.gt.u32 	%p39, %r54, 2139095039;
	fma.rn.f32 	%f342, %f326, 0f7F800000, 0f7F800000;
	selp.f32 	%f343, %f342, %f341, %p39;
	setp.eq.f32 	%p40, %f326, 0f00000000;
	mov.f32 	%f344, 0f3F928682;
	sub.f32 	%f345, %f344, %f343;
	selp.f32 	%f346, 0f7F800000, %f345, %p40;
	sub.f32 	%f685, %f346, %f684;
$L__BB1_33:
	sub.f32 	%f368, %f683, %f685;
	add.f32 	%f686, %f686, %f368;
	add.s32 	%r104, %r104, 1;
	setp.ne.s32 	%p44, %r104, 0;
	add.s32 	%r103, %r103, 1;
	add.s32 	%r102, %r102, 1;
	@%p44 bra 	$L__BB1_5;
$L__BB1_34:
	abs.f32 	%f33, %f688;
	setp.ltu.f32 	%p45, %f33, 0f40400000;
	@%p45 bra 	$L__BB1_38;
	setp.ltu.f32 	%p46, %f33, 0f40F9999A;
	@%p46 bra 	$L__BB1_37;
	rcp.approx.ftz.f32 	%f369, %f33;
	mul.f32 	%f370, %f369, %f369;
	fma.rn.f32 	%f371, %f370, 0f3A4BE755, 0fBB360953;
	fma.rn.f32 	%f372, %f371, %f370, 0f3DAAAAA3;
	fma.rn.f32 	%f373, %f372, %f369, 0f3F6B3F8E;
	mov.b32 	%r62, %f33;
	add.s32 	%r63, %r62, -1059760811;
	and.b32  	%r64, %r63, -8388608;
	sub.s32 	%r65, %r62, %r64;
	mov.b32 	%f374, %r65;
	cvt.rn.f32.s32 	%f375, %r64;
	fma.rn.f32 	%f376, %f375, 0f34000000, 0f00000000;
	add.f32 	%f377, %f374, 0fBF800000;
	fma.rn.f32 	%f378, %f377, 0fBE055027, 0f3E1039F6;
	fma.rn.f32 	%f379, %f378, %f377, 0fBDF8CDCC;
	fma.rn.f32 	%f380, %f379, %f377, 0f3E0F2955;
	fma.rn.f32 	%f381, %f380, %f377, 0fBE2AD8B9;
	fma.rn.f32 	%f382, %f381, %f377, 0f3E4CED0B;
	fma.rn.f32 	%f383, %f382, %f377, 0fBE7FFF22;
	fma.rn.f32 	%f384, %f383, %f377, 0f3EAAAA78;
	fma.rn.f32 	%f385, %f384, %f377, 0fBF000000;
	mul.f32 	%f386, %f377, %f385;
	fma.rn.f32 	%f387, %f386, %f377, %f377;
	fma.rn.f32 	%f388, %f376, 0f3F317218, %f387;
	setp.gt.u32 	%p47, %r62, 2139095039;
	fma.rn.f32 	%f389, %f33, 0f7F800000, 0f7F800000;
	selp.f32 	%f390, %f389, %f388, %p47;
	mul.f32 	%f391, %f390, 0f3F000000;
	add.f32 	%f392, %f33, 0fBF000000;
	mul.rn.f32 	%f393, %f391, %f392;
	sub.f32 	%f394, %f393, %f33;
	add.rn.f32 	%f395, %f393, %f373;
	add.f32 	%f396, %f394, %f395;
	setp.eq.f32 	%p48, %f33, 0f7F800000;
	selp.f32 	%f689, 0f7F800000, %f396, %p48;
	bra.uni 	$L__BB1_43;
$L__BB1_37:
	add.f32 	%f397, %f33, 0fC0400000;
	fma.rn.f32 	%f398, %f397, 0fC43B38FB, 0fC640F6F8;
	fma.rn.f32 	%f399, %f398, %f397, 0fC7206560;
	fma.rn.f32 	%f400, %f399, %f397, 0fC73CB6AA;
	fma.rn.f32 	%f401, %f400, %f397, 0fC80BAE5A;
	add.f32 	%f402, %f397, 0fC381A020;
	fma.rn.f32 	%f403, %f402, %f397, 0fC62864B8;
	fma.rn.f32 	%f404, %f403, %f397, 0fC7B50686;
	fma.rn.f32 	%f405, %f404, %f397, 0fC8498465;
	rcp.approx.ftz.f32 	%f406, %f405;
	fma.rn.f32 	%f689, %f401, %f406, %f397;
	bra.uni 	$L__BB1_43;
$L__BB1_38:
	setp.ltu.f32 	%p49, %f33, 0f3FC00000;
	@%p49 bra 	$L__BB1_40;
	add.f32 	%f407, %f33, 0fC0000000;
	fma.rn.f32 	%f408, %f407, 0f385007FA, 0fB967A002;
	fma.rn.f32 	%f409, %f408, %f407, 0f3A0DE6FC;
	fma.rn.f32 	%f410, %f409, %f407, 0fBA9DE0E2;
	fma.rn.f32 	%f411, %f410, %f407, 0f3B3D05B7;
	fma.rn.f32 	%f412, %f411, %f407, 0fBBF1EB10;
	fma.rn.f32 	%f413, %f412, %f407, 0f3CA89A28;
	fma.rn.f32 	%f414, %f413, %f407, 0fBD89F01A;
	fma.rn.f32 	%f415, %f414, %f407, 0f3EA51A66;
	fma.rn.f32 	%f416, %f415, %f407, 0f3ED87730;
	mul.f32 	%f689, %f407, %f416;
	bra.uni 	$L__BB1_43;
$L__BB1_40:
	setp.ltu.f32 	%p50, %f33, 0f3F333333;
	@%p50 bra 	$L__BB1_42;
	mov.f32 	%f417, 0f3F800000;
	sub.f32 	%f418, %f417, %f33;
	fma.rn.f32 	%f419, %f418, 0f3D3BEF76, 0f3DD47577;
	fma.rn.f32 	%f420, %f419, %f418, 0f3DFB8079;
	fma.rn.f32 	%f421, %f420, %f418, 0f3E0295B5;
	fma.rn.f32 	%f422, %f421, %f418, 0f3E12A765;
	fma.rn.f32 	%f423, %f422, %f418, 0f3E2D6867;
	fma.rn.f32 	%f424, %f423, %f418, 0f3E5462BF;
	fma.rn.f32 	%f425, %f424, %f418, 0f3E8A8A72;
	fma.rn.f32 	%f426, %f425, %f418, 0f3ECD26A4;
	fma.rn.f32 	%f427, %f426, %f418, 0f3F528D32;
	fma.rn.f32 	%f428, %f427, %f418, 0f3F13C468;
	mul.f32 	%f689, %f418, %f428;
	bra.uni 	$L__BB1_43;
$L__BB1_42:
	fma.rn.f32 	%f429, %f33, 0f3B6B1C86, 0fBBB34878;
	fma.rn.f32 	%f430, %f429, %f33, 0fBD36CAEF;
	fma.rn.f32 	%f431, %f430, %f33, 0f3E2B5555;
	fma.rn.f32 	%f432, %f431, %f33, 0fBD2C96C7;
	fma.rn.f32 	%f433, %f432, %f33, 0fBF27E6EB;
	fma.rn.f32 	%f434, %f433, %f33, 0f3F13C463;
	mul.f32 	%f435, %f33, %f434;
	fma.rn.f32 	%f436, %f435, %f33, %f33;
	setp.lt.f32 	%p51, %f436, 0f00800000;
	mul.f32 	%f437, %f436, 0f4B000000;
	selp.f32 	%f438, %f437, %f436, %p51;
	selp.f32 	%f439, 0fC1B80000, 0f00000000, %p51;
	mov.b32 	%r66, %f438;
	add.s32 	%r67, %r66, -1059760811;
	and.b32  	%r68, %r67, -8388608;
	sub.s32 	%r69, %r66, %r68;
	mov.b32 	%f440, %r69;
	cvt.rn.f32.s32 	%f441, %r68;
	fma.rn.f32 	%f442, %f441, 0f34000000, %f439;
	add.f32 	%f443, %f440, 0fBF800000;
	fma.rn.f32 	%f444, %f443, 0fBE055027, 0f3E1039F6;
	fma.rn.f32 	%f445, %f444, %f443, 0fBDF8CDCC;
	fma.rn.f32 	%f446, %f445, %f443, 0f3E0F2955;
	fma.rn.f32 	%f447, %f446, %f443, 0fBE2AD8B9;
	fma.rn.f32 	%f448, %f447, %f443, 0f3E4CED0B;
	fma.rn.f32 	%f449, %f448, %f443, 0fBE7FFF22;
	fma.rn.f32 	%f450, %f449, %f443, 0f3EAAAA78;
	fma.rn.f32 	%f451, %f450, %f443, 0fBF000000;
	mul.f32 	%f452, %f443, %f451;
	fma.rn.f32 	%f453, %f452, %f443, %f443;
	fma.rn.f32 	%f454, %f442, 0f3F317218, %f453;
	setp.gt.u32 	%p52, %r66, 2139095039;
	fma.rn.f32 	%f455, %f438, 0f7F800000, 0f7F800000;
	selp.f32 	%f456, %f455, %f454, %p52;
	setp.eq.f32 	%p53, %f438, 0f00000000;
	neg.f32 	%f457, %f456;
	selp.f32 	%f689, 0f7F800000, %f457, %p53;
$L__BB1_43:
	setp.ge.f32 	%p54, %f688, 0f00000000;
	mov.f32 	%f690, %f689;
	@%p54 bra 	$L__BB1_48;
	cvt.rmi.f32.f32 	%f459, %f33;
	setp.eq.f32 	%p55, %f33, %f459;
	mov.f32 	%f690, 0f7F800000;
	@%p55 bra 	$L__BB1_48;
	setp.geu.f32 	%p56, %f33, 0f1FEC1E4A;
	@%p56 bra 	$L__BB1_47;
	setp.lt.f32 	%p62, %f33, 0f00800000;
	mul.f32 	%f502, %f33, 0f4B000000;
	selp.f32 	%f503, %f502, %f33, %p62;
	selp.f32 	%f504, 0fC1B80000, 0f00000000, %p62;
	mov.b32 	%r77, %f503;
	add.s32 	%r78, %r77, -1059760811;
	and.b32  	%r79, %r78, -8388608;
	sub.s32 	%r80, %r77, %r79;
	mov.b32 	%f505, %r80;
	cvt.rn.f32.s32 	%f506, %r79;
	fma.rn.f32 	%f507, %f506, 0f34000000, %f504;
	add.f32 	%f508, %f505, 0fBF800000;
	fma.rn.f32 	%f509, %f508, 0fBE055027, 0f3E1039F6;
	fma.rn.f32 	%f510, %f509, %f508, 0fBDF8CDCC;
	fma.rn.f32 	%f511, %f510, %f508, 0f3E0F2955;
	fma.rn.f32 	%f512, %f511, %f508, 0fBE2AD8B9;
	fma.rn.f32 	%f513, %f512, %f508, 0f3E4CED0B;
	fma.rn.f32 	%f514, %f513, %f508, 0fBE7FFF22;
	fma.rn.f32 	%f515, %f514, %f508, 0f3EAAAA78;
	fma.rn.f32 	%f516, %f515, %f508, 0fBF000000;
	mul.f32 	%f517, %f508, %f516;
	fma.rn.f32 	%f518, %f517, %f508, %f508;
	fma.rn.f32 	%f519, %f507, 0f3F317218, %f518;
	setp.gt.u32 	%p63, %r77, 2139095039;
	fma.rn.f32 	%f520, %f503, 0f7F800000, 0f7F800000;
	selp.f32 	%f521, %f520, %f519, %p63;
	setp.eq.f32 	%p64, %f503, 0f00000000;
	neg.f32 	%f522, %f521;
	selp.f32 	%f690, 0f7F800000, %f522, %p64;
	bra.uni 	$L__BB1_48;
$L__BB1_47:
	add.f32 	%f460, %f33, %f33;
	cvt.rni.f32.f32 	%f461, %f460;
	cvt.rzi.s32.f32 	%r70, %f461;
	fma.rn.f32 	%f462, %f461, 0fBF000000, %f33;
	mul.f32 	%f463, %f462, 0f40490FDB;
	mul.rn.f32 	%f464, %f463, %f463;
	and.b32  	%r71, %r70, 1;
	setp.eq.b32 	%p57, %r71, 1;
	selp.f32 	%f465, 0f3F800000, %f463, %p57;
	fma.rn.f32 	%f466, %f464, %f465, 0f00000000;
	fma.rn.f32 	%f467, %f464, 0f37CBAC00, 0fBAB607ED;
	selp.f32 	%f468, %f467, 0fB94D4153, %p57;
	selp.f32 	%f469, 0f3D2AAABB, 0f3C0885E4, %p57;
	fma.rn.f32 	%f470, %f468, %f464, %f469;
	selp.f32 	%f471, 0fBEFFFFFF, 0fBE2AAAA8, %p57;
	fma.rn.f32 	%f472, %f470, %f464, %f471;
	fma.rn.f32 	%f473, %f472, %f466, %f465;
	and.b32  	%r72, %r70, 2;
	setp.eq.s32 	%p58, %r72, 0;
	mov.f32 	%f474, 0f00000000;
	sub.f32 	%f475, %f474, %f473;
	selp.f32 	%f476, %f473, %f475, %p58;
	abs.f32 	%f477, %f476;
	mul.f32 	%f478, %f33, %f477;
	setp.lt.f32 	%p59, %f478, 0f00800000;
	mul.f32 	%f479, %f478, 0f4B000000;
	selp.f32 	%f480, 0fC1B80000, 0f00000000, %p59;
	selp.f32 	%f481, %f479, %f478, %p59;
	mov.b32 	%r73, %f481;
	add.s32 	%r74, %r73, -1059760811;
	and.b32  	%r75, %r74, -8388608;
	sub.s32 	%r76, %r73, %r75;
	mov.b32 	%f482, %r76;
	cvt.rn.f32.s32 	%f483, %r75;
	fma.rn.f32 	%f484, %f483, 0f34000000, %f480;
	add.f32 	%f485, %f482, 0fBF800000;
	fma.rn.f32 	%f486, %f485, 0fBE055027, 0f3E1039F6;
	fma.rn.f32 	%f487, %f486, %f485, 0fBDF8CDCC;
	fma.rn.f32 	%f488, %f487, %f485, 0f3E0F2955;
	fma.rn.f32 	%f489, %f488, %f485, 0fBE2AD8B9;
	fma.rn.f32 	%f490, %f489, %f485, 0f3E4CED0B;
	fma.rn.f32 	%f491, %f490, %f485, 0fBE7FFF22;
	fma.rn.f32 	%f492, %f491, %f485, 0f3EAAAA78;
	fma.rn.f32 	%f493, %f492, %f485, 0fBF000000;
	mul.f32 	%f494, %f485, %f493;
	fma.rn.f32 	%f495, %f494, %f485, %f485;
	fma.rn.f32 	%f496, %f484, 0f3F317218, %f495;
	setp.gt.u32 	%p60, %r73, 2139095039;
	fma.rn.f32 	%f497, %f481, 0f7F800000, 0f7F800000;
	selp.f32 	%f498, %f497, %f496, %p60;
	setp.eq.f32 	%p61, %f481, 0f00000000;
	mov.f32 	%f499, 0f3F928682;
	sub.f32 	%f500, %f499, %f498;
	selp.f32 	%f501, 0f7F800000, %f500, %p61;
	sub.f32 	%f690, %f501, %f689;
$L__BB1_48:
	abs.f32 	%f43, %f687;
	setp.ltu.f32 	%p65, %f43, 0f40400000;
	@%p65 bra 	$L__BB1_52;
	setp.ltu.f32 	%p66, %f43, 0f40F9999A;
	@%p66 bra 	$L__BB1_51;
	rcp.approx.ftz.f32 	%f523, %f43;
	mul.f32 	%f524, %f523, %f523;
	fma.rn.f32 	%f525, %f524, 0f3A4BE755, 0fBB360953;
	fma.rn.f32 	%f526, %f525, %f524, 0f3DAAAAA3;
	fma.rn.f32 	%f527, %f526, %f523, 0f3F6B3F8E;
	mov.b32 	%r81, %f43;
	add.s32 	%r82, %r81, -1059760811;
	and.b32  	%r83, %r82, -8388608;
	sub.s32 	%r84, %r81, %r83;
	mov.b32 	%f528, %r84;
	cvt.rn.f32.s32 	%f529, %r83;
	fma.rn.f32 	%f530, %f529, 0f34000000, 0f00000000;
	add.f32 	%f531, %f528, 0fBF800000;
	fma.rn.f32 	%f532, %f531, 0fBE055027, 0f3E1039F6;
	fma.rn.f32 	%f533, %f532, %f531, 0fBDF8CDCC;
	fma.rn.f32 	%f534, %f533, %f531, 0f3E0F2955;
	fma.rn.f32 	%f535, %f534, %f531, 0fBE2AD8B9;
	fma.rn.f32 	%f536, %f535, %f531, 0f3E4CED0B;
	fma.rn.f32 	%f537, %f536, %f531, 0fBE7FFF22;
	fma.rn.f32 	%f538, %f537, %f531, 0f3EAAAA78;
	fma.rn.f32 	%f539, %f538, %f531, 0fBF000000;
	mul.f32 	%f540, %f531, %f539;
	fma.rn.f32 	%f541, %f540, %f531, %f531;
	fma.rn.f32 	%f542, %f530, 0f3F317218, %f541;
	setp.gt.u32 	%p67, %r81, 2139095039;
	fma.rn.f32 	%f543, %f43, 0f7F800000, 0f7F800000;
	selp.f32 	%f544, %f543, %f542, %p67;
	mul.f32 	%f545, %f544, 0f3F000000;
	add.f32 	%f546, %f43, 0fBF000000;
	mul.rn.f32 	%f547, %f545, %f546;
	sub.f32 	%f548, %f547, %f43;
	add.rn.f32 	%f549, %f547, %f527;
	add.f32 	%f550, %f548, %f549;
	setp.eq.f32 	%p68, %f43, 0f7F800000;
	selp.f32 	%f691, 0f7F800000, %f550, %p68;
	bra.uni 	$L__BB1_57;
$L__BB1_51:
	add.f32 	%f551, %f43, 0fC0400000;
	fma.rn.f32 	%f552, %f551, 0fC43B38FB, 0fC640F6F8;
	fma.rn.f32 	%f553, %f552, %f551, 0fC7206560;
	fma.rn.f32 	%f554, %f553, %f551, 0fC73CB6AA;
	fma.rn.f32 	%f555, %f554, %f551, 0fC80BAE5A;
	add.f32 	%f556, %f551, 0fC381A020;
	fma.rn.f32 	%f557, %f556, %f551, 0fC62864B8;
	fma.rn.f32 	%f558, %f557, %f551, 0fC7B50686;
	fma.rn.f32 	%f559, %f558, %f551, 0fC8498465;
	rcp.approx.ftz.f32 	%f560, %f559;
	fma.rn.f32 	%f691, %f555, %f560, %f551;
	bra.uni 	$L__BB1_57;
$L__BB1_52:
	setp.ltu.f32 	%p69, %f43, 0f3FC00000;
	@%p69 bra 	$L__BB1_54;
	add.f32 	%f561, %f43, 0fC0000000;
	fma.rn.f32 	%f562, %f561, 0f385007FA, 0fB967A002;
	fma.rn.f32 	%f563, %f562, %f561, 0f3A0DE6FC;
	fma.rn.f32 	%f564, %f563, %f561, 0fBA9DE0E2;
	fma.rn.f32 	%f565, %f564, %f561, 0f3B3D05B7;
	fma.rn.f32 	%f566, %f565, %f561, 0fBBF1EB10;
	fma.rn.f32 	%f567, %f566, %f561, 0f3CA89A28;
	fma.rn.f32 	%f568, %f567, %f561, 0fBD89F01A;
	fma.rn.f32 	%f569, %f568, %f561, 0f3EA51A66;
	fma.rn.f32 	%f570, %f569, %f561, 0f3ED87730;
	mul.f32 	%f691, %f561, %f570;
	bra.uni 	$L__BB1_57;
$L__BB1_54:
	setp.ltu.f32 	%p70, %f43, 0f3F333333;
	@%p70 bra 	$L__BB1_56;
	mov.f32 	%f571, 0f3F800000;
	sub.f32 	%f572, %f571, %f43;
	fma.rn.f32 	%f573, %f572, 0f3D3BEF76, 0f3DD47577;
	fma.rn.f32 	%f574, %f573, %f572, 0f3DFB8079;
	fma.rn.f32 	%f575, %f574, %f572, 0f3E0295B5;
	fma.rn.f32 	%f576, %f575, %f572, 0f3E12A765;
	fma.rn.f32 	%f577, %f576, %f572, 0f3E2D6867;
	fma.rn.f32 	%f578, %f577, %f572, 0f3E5462BF;
	fma.rn.f32 	%f579, %f578, %f572, 0f3E8A8A72;
	fma.rn.f32 	%f580, %f579, %f572, 0f3ECD26A4;
	fma.rn.f32 	%f581, %f580, %f572, 0f3F528D32;
	fma.rn.f32 	%f582, %f581, %f572, 0f3F13C468;
	mul.f32 	%f691, %f572, %f582;
	bra.uni 	$L__BB1_57;
$L__BB1_56:
	fma.rn.f32 	%f583, %f43, 0f3B6B1C86, 0fBBB34878;
	fma.rn.f32 	%f584, %f583, %f43, 0fBD36CAEF;
	fma.rn.f32 	%f585, %f584, %f43, 0f3E2B5555;
	fma.rn.f32 	%f586, %f585, %f43, 0fBD2C96C7;
	fma.rn.f32 	%f587, %f586, %f43, 0fBF27E6EB;
	fma.rn.f32 	%f588, %f587, %f43, 0f3F13C463;
	mul.f32 	%f589, %f43, %f588;
	fma.rn.f32 	%f590, %f589, %f43, %f43;
	setp.lt.f32 	%p71, %f590, 0f00800000;
	mul.f32 	%f591, %f590, 0f4B000000;
	selp.f32 	%f592, %f591, %f590, %p71;
	selp.f32 	%f593, 0fC1B80000, 0f00000000, %p71;
	mov.b32 	%r85, %f592;
	add.s32 	%r86, %r85, -1059760811;
	and.b32  	%r87, %r86, -8388608;
	sub.s32 	%r88, %r85, %r87;
	mov.b32 	%f594, %r88;
	cvt.rn.f32.s32 	%f595, %r87;
	fma.rn.f32 	%f596, %f595, 0f34000000, %f593;
	add.f32 	%f597, %f594, 0fBF800000;
	fma.rn.f32 	%f598, %f597, 0fBE055027, 0f3E1039F6;
	fma.rn.f32 	%f599, %f598, %f597, 0fBDF8CDCC;
	fma.rn.f32 	%f600, %f599, %f597, 0f3E0F2955;
	fma.rn.f32 	%f601, %f600, %f597, 0fBE2AD8B9;
	fma.rn.f32 	%f602, %f601, %f597, 0f3E4CED0B;
	fma.rn.f32 	%f603, %f602, %f597, 0fBE7FFF22;
	fma.rn.f32 	%f604, %f603, %f597, 0f3EAAAA78;
	fma.rn.f32 	%f605, %f604, %f597, 0fBF000000;
	mul.f32 	%f606, %f597, %f605;
	fma.rn.f32 	%f607, %f606, %f597, %f597;
	fma.rn.f32 	%f608, %f596, 0f3F317218, %f607;
	setp.gt.u32 	%p72, %r85, 2139095039;
	fma.rn.f32 	%f609, %f592, 0f7F800000, 0f7F800000;
	selp.f32 	%f610, %f609, %f608, %p72;
	setp.eq.f32 	%p73, %f592, 0f00000000;
	neg.f32 	%f611, %f610;
	selp.f32 	%f691, 0f7F800000, %f611, %p73;
$L__BB1_57:
	setp.ge.f32 	%p74, %f687, 0f00000000;
	mov.f32 	%f692, %f691;
	@%p74 bra 	$L__BB1_62;
	cvt.rmi.f32.f32 	%f613, %f43;
	setp.eq.f32 	%p75, %f43, %f613;
	mov.f32 	%f692, 0f7F800000;
	@%p75 bra 	$L__BB1_62;
	setp.geu.f32 	%p76, %f43, 0f1FEC1E4A;
	@%p76 bra 	$L__BB1_61;
	setp.lt.f32 	%p82, %f43, 0f00800000;
	mul.f32 	%f656, %f43, 0f4B000000;
	selp.f32 	%f657, %f656, %f43, %p82;
	selp.f32 	%f658, 0fC1B80000, 0f00000000, %p82;
	mov.b32 	%r96, %f657;
	add.s32 	%r97, %r96, -1059760811;
	and.b32  	%r98, %r97, -8388608;
	sub.s32 	%r99, %r96, %r98;
	mov.b32 	%f659, %r99;
	cvt.rn.f32.s32 	%f660, %r98;
	fma.rn.f32 	%f661, %f660, 0f34000000, %f658;
	add.f32 	%f662, %f659, 0fBF800000;
	fma.rn.f32 	%f663, %f662, 0fBE055027, 0f3E1039F6;
	fma.rn.f32 	%f664, %f663, %f662, 0fBDF8CDCC;
	fma.rn.f32 	%f665, %f664, %f662, 0f3E0F2955;
	fma.rn.f32 	%f666, %f665, %f662, 0fBE2AD8B9;
	fma.rn.f32 	%f667, %f666, %f662, 0f3E4CED0B;
	fma.rn.f32 	%f668, %f667, %f662, 0fBE7FFF22;
	fma.rn.f32 	%f669, %f668, %f662, 0f3EAAAA78;
	fma.rn.f32 	%f670, %f669, %f662, 0fBF000000;
	mul.f32 	%f671, %f662, %f670;
	fma.rn.f32 	%f672, %f671, %f662, %f662;
	fma.rn.f32 	%f673, %f661, 0f3F317218, %f672;
	setp.gt.u32 	%p83, %r96, 2139095039;
	fma.rn.f32 	%f674, %f657, 0f7F800000, 0f7F800000;
	selp.f32 	%f675, %f674, %f673, %p83;
	setp.eq.f32 	%p84, %f657, 0f00000000;
	neg.f32 	%f676, %f675;
	selp.f32 	%f692, 0f7F800000, %f676, %p84;
	bra.uni 	$L__BB1_62;
$L__BB1_61:
	add.f32 	%f614, %f43, %f43;
	cvt.rni.f32.f32 	%f615, %f614;
	cvt.rzi.s32.f32 	%r89, %f615;
	fma.rn.f32 	%f616, %f615, 0fBF000000, %f43;
	mul.f32 	%f617, %f616, 0f40490FDB;
	mul.rn.f32 	%f618, %f617, %f617;
	and.b32  	%r90, %r89, 1;
	setp.eq.b32 	%p77, %r90, 1;
	selp.f32 	%f619, 0f3F800000, %f617, %p77;
	fma.rn.f32 	%f620, %f618, %f619, 0f00000000;
	fma.rn.f32 	%f621, %f618, 0f37CBAC00, 0fBAB607ED;
	selp.f32 	%f622, %f621, 0fB94D4153, %p77;
	selp.f32 	%f623, 0f3D2AAABB, 0f3C0885E4, %p77;
	fma.rn.f32 	%f624, %f622, %f618, %f623;
	selp.f32 	%f625, 0fBEFFFFFF, 0fBE2AAAA8, %p77;
	fma.rn.f32 	%f626, %f624, %f618, %f625;
	fma.rn.f32 	%f627, %f626, %f620, %f619;
	and.b32  	%r91, %r89, 2;
	setp.eq.s32 	%p78, %r91, 0;
	mov.f32 	%f628, 0f00000000;
	sub.f32 	%f629, %f628, %f627;
	selp.f32 	%f630, %f627, %f629, %p78;
	abs.f32 	%f631, %f630;
	mul.f32 	%f632, %f43, %f631;
	setp.lt.f32 	%p79, %f632, 0f00800000;
	mul.f32 	%f633, %f632, 0f4B000000;
	selp.f32 	%f634, 0fC1B80000, 0f00000000, %p79;
	selp.f32 	%f635, %f633, %f632, %p79;
	mov.b32 	%r92, %f635;
	add.s32 	%r93, %r92, -1059760811;
	and.b32  	%r94, %r93, -8388608;
	sub.s32 	%r95, %r92, %r94;
	mov.b32 	%f636, %r95;
	cvt.rn.f32.s32 	%f637, %r94;
	fma.rn.f32 	%f638, %f637, 0f34000000, %f634;
	add.f32 	%f639, %f636, 0fBF800000;
	fma.rn.f32 	%f640, %f639, 0fBE055027, 0f3E1039F6;
	fma.rn.f32 	%f641, %f640, %f639, 0fBDF8CDCC;
	fma.rn.f32 	%f642, %f641, %f639, 0f3E0F2955;
	fma.rn.f32 	%f643, %f642, %f639, 0fBE2AD8B9;
	fma.rn.f32 	%f644, %f643, %f639, 0f3E4CED0B;
	fma.rn.f32 	%f645, %f644, %f639, 0fBE7FFF22;
	fma.rn.f32 	%f646, %f645, %f639, 0f3EAAAA78;
	fma.rn.f32 	%f647, %f646, %f639, 0fBF000000;
	mul.f32 	%f648, %f639, %f647;
	fma.rn.f32 	%f649, %f648, %f639, %f639;
	fma.rn.f32 	%f650, %f638, 0f3F317218, %f649;
	setp.gt.u32 	%p80, %r92, 2139095039;
	fma.rn.f32 	%f651, %f635, 0f7F800000, 0f7F800000;
	selp.f32 	%f652, %f651, %f650, %p80;
	setp.eq.f32 	%p81, %f635, 0f00000000;
	mov.f32 	%f653, 0f3F928682;
	sub.f32 	%f654, %f653, %f652;
	selp.f32 	%f655, 0f7F800000, %f654, %p81;
	sub.f32 	%f692, %f655, %f691;
$L__BB1_62:
	sub.f32 	%f677, %f690, %f692;
	add.f32 	%f686, %f686, %f677;
	add.s32 	%r101, %r5, %r101;
	add.s32 	%r100, %r100, 1;
	setp.ne.s32 	%p85, %r100, %r17;
	@%p85 bra 	$L__BB1_3;
$L__BB1_63:
	cvta.to.global.u64 	%rd14, %rd6;
	mul.wide.s32 	%rd15, %r1, 4;
	add.s64 	%rd16, %rd14, %rd15;
	st.global.f32 	[%rd16], %f686;
$L__BB1_64:
	ret;

}
	// .globl	_Z24compute_human_likelihoodffffPfS_S_PiS0_S_Pdii
.visible .entry _Z24compute_human_likelihoodffffPfS_S_PiS0_S_Pdii(
	.param .f32 _Z24compute_human_likelihoodffffPfS_S_PiS0_S_Pdii_param_0,
	.param .f32 _Z24compute_human_likelihoodffffPfS_S_PiS0_S_Pdii_param_1,
	.param .f32 _Z24compute_human_likelihoodffffPfS_S_PiS0_S_Pdii_param_2,
	.param .f32 _Z24compute_human_likelihoodffffPfS_S_PiS0_S_Pdii_param_3,
	.param .u64 .ptr .align 1 _Z24compute_human_likelihoodffffPfS_S_PiS0_S_Pdii_param_4,
	.param .u64 .ptr .align 1 _Z24compute_human_likelihoodffffPfS_S_PiS0_S_Pdii_param_5,
	.param .u64 .ptr .align 1 _Z24compute_human_likelihoodffffPfS_S_PiS0_S_Pdii_param_6,
	.param .u64 .ptr .align 1 _Z24compute_human_likelihoodffffPfS_S_PiS0_S_Pdii_param_7,
	.param .u64 .ptr .align 1 _Z24compute_human_likelihoodffffPfS_S_PiS0_S_Pdii_param_8,
	.param .u64 .ptr .align 1 _Z24compute_human_likelihoodffffPfS_S_PiS0_S_Pdii_param_9,
	.param .u64 .ptr .align 1 _Z24compute_human_likelihoodffffPfS_S_PiS0_S_Pdii_param_10,
	.param .u32 _Z24compute_human_likelihoodffffPfS_S_PiS0_S_Pdii_param_11,
	.param .u32 _Z24compute_human_likelihoodffffPfS_S_PiS0_S_Pdii_param_12
)
{
	.reg .pred 	%p<143>;
	.reg .b32 	%r<335>;
	.reg .b32 	%f<344>;
	.reg .b64 	%rd<217>;
	.reg .b64 	%fd<482>;

	ld.param.f32 	%f18, [_Z24compute_human_likelihoodffffPfS_S_PiS0_S_Pdii_param_0];
	ld.param.f32 	%f19, [_Z24compute_human_likelihoodffffPfS_S_PiS0_S_Pdii_param_1];
	ld.param.f32 	%f20, [_Z24compute_human_likelihoodffffPfS_S_PiS0_S_Pdii_param_2];
	ld.param.f32 	%f21, [_Z24compute_human_likelihoodffffPfS_S_PiS0_S_Pdii_param_3];
	ld.param.u64 	%rd19, [_Z24compute_human_likelihoodffffPfS_S_PiS0_S_Pdii_param_4];
	ld.param.u64 	%rd20, [_Z24compute_human_likelihoodffffPfS_S_PiS0_S_Pdii_param_5];
	ld.param.u64 	%rd21, [_Z24compute_human_likelihoodffffPfS_S_PiS0_S_Pdii_param_6];
	ld.param.u64 	%rd17, [_Z24compute_human_likelihoodffffPfS_S_PiS0_S_Pdii_param_8];
	ld.param.u64 	%rd18, [_Z24compute_human_likelihoodffffPfS_S_PiS0_S_Pdii_param_9];
	ld.param.u64 	%rd22, [_Z24compute_human_likelihoodffffPfS_S_PiS0_S_Pdii_param_10];
	ld.param.u32 	%r137, [_Z24compute_human_likelihoodffffPfS_S_PiS0_S_Pdii_param_11];
	ld.param.u32 	%r138, [_Z24compute_human_likelihoodffffPfS_S_PiS0_S_Pdii_param_12];
	cvta.to.global.u64 	%rd1, %rd22;
	cvta.to.global.u64 	%rd2, %rd20;
	cvta.to.global.u64 	%rd3, %rd19;
	cvta.to.global.u64 	%rd4, %rd21;
	mov.u32 	%r139, %ctaid.x;
	mov.u32 	%r140, %ntid.x;
	mov.u32 	%r141, %tid.x;
	mad.lo.s32 	%r1, %r139, %r140, %r141;
	setp.ge.s32 	%p1, %r1, %r138;
	@%p1 bra 	$L__BB2_103;
	setp.lt.s32 	%p2, %r137, 1;
	mov.f64 	%fd451, 0dFFF0000000000000;
	@%p2 bra 	$L__BB2_25;
	add.s32 	%r2, %r137, -1;
	and.b32  	%r3, %r137, 7;
	setp.lt.u32 	%p3, %r2, 7;
	mov.b32 	%r293, 0;
	@%p3 bra 	$L__BB2_5;
	and.b32  	%r293, %r137, 2147483640;
	neg.s32 	%r297, %r293;
	shl.b32 	%r6, %r138, 3;
	add.s64 	%rd214, %rd3, 16;
	mul.wide.s32 	%rd25, %r138, 8;
	mov.u32 	%r296, %r1;
$L__BB2_4:
	.pragma "nounroll";
	ld.global.f32 	%f22, [%rd214+-16];
	div.rn.f32 	%f23, %f22, %f20;
	cvt.f64.f32 	%fd88, %f23;
	mul.wide.s32 	%rd23, %r296, 8;
	add.s64 	%rd24, %rd1, %rd23;
	st.global.f64 	[%rd24], %fd88;
	ld.global.f32 	%f24, [%rd214+-12];
	div.rn.f32 	%f25, %f24, %f20;
	cvt.f64.f32 	%fd89, %f25;
	add.s64 	%rd26, %rd24, %rd25;
	st.global.f64 	[%rd26], %fd89;
	ld.global.f32 	%f26, [%rd214+-8];
	div.rn.f32 	%f27, %f26, %f20;
	cvt.f64.f32 	%fd90, %f27;
	add.s64 	%rd27, %rd26, %rd25;
	st.global.f64 	[%rd27], %fd90;
	ld.global.f32 	%f28, [%rd214+-4];
	div.rn.f32 	%f29, %f28, %f20;
	cvt.f64.f32 	%fd91, %f29;
	add.s64 	%rd28, %rd27, %rd25;
	st.global.f64 	[%rd28], %fd91;
	ld.global.f32 	%f30, [%rd214];
	div.rn.f32 	%f31, %f30, %f20;
	cvt.f64.f32 	%fd92, %f31;
	add.s64 	%rd29, %rd28, %rd25;
	st.global.f64 	[%rd29], %fd92;
	ld.global.f32 	%f32, [%rd214+4];
	div.rn.f32 	%f33, %f32, %f20;
	cvt.f64.f32 	%fd93, %f33;
	add.s64 	%rd30, %rd29, %rd25;
	st.global.f64 	[%rd30], %fd93;
	ld.global.f32 	%f34, [%rd214+8];
	div.rn.f32 	%f35, %f34, %f20;
	cvt.f64.f32 	%fd94, %f35;
	add.s64 	%rd31, %rd30, %rd25;
	st.global.f64 	[%rd31], %fd94;
	ld.global.f32 	%f36, [%rd214+12];
	div.rn.f32 	%f37, %f36, %f20;
	cvt.f64.f32 	%fd95, %f37;
	add.s64 	%rd32, %rd31, %rd25;
	st.global.f64 	[%rd32], %fd95;
	add.s32 	%r297, %r297, 8;
	add.s32 	%r296, %r296, %r6;
	add.s64 	%rd214, %rd214, 32;
	setp.eq.s32 	%p4, %r297, 0;
	@%p4 bra 	$L__BB2_5;
	bra.uni 	$L__BB2_4;
$L__BB2_5:
	setp.eq.s32 	%p5, %r3, 0;
	@%p5 bra 	$L__BB2_13;
	and.b32  	%r8, %r137, 3;
	setp.lt.u32 	%p6, %r3, 4;
	@%p6 bra 	$L__BB2_8;
	mul.wide.u32 	%rd33, %r293, 4;
	add.s64 	%rd34, %rd3, %rd33;
	ld.global.f32 	%f38, [%rd34];
	div.rn.f32 	%f39, %f38, %f20;
	cvt.f64.f32 	%fd96, %f39;
	mad.lo.s32 	%r143, %r293, %r138, %r1;
	mul.wide.s32 	%rd35, %r143, 8;
	add.s64 	%rd36, %rd1, %rd35;
	st.global.f64 	[%rd36], %fd96;
	ld.global.f32 	%f40, [%rd34+4];
	div.rn.f32 	%f41, %f40, %f20;
	cvt.f64.f32 	%fd97, %f41;
	mul.wide.s32 	%rd37, %r138, 8;
	add.s64 	%rd38, %rd36, %rd37;
	st.global.f64 	[%rd38], %fd97;
	ld.global.f32 	%f42, [%rd34+8];
	div.rn.f32 	%f43, %f42, %f20;
	cvt.f64.f32 	%fd98, %f43;
	add.s64 	%rd39, %rd38, %rd37;
	st.global.f64 	[%rd39], %fd98;
	ld.global.f32 	%f44, [%rd34+12];
	div.rn.f32 	%f45, %f44, %f20;
	cvt.f64.f32 	%fd99, %f45;
	add.s64 	%rd40, %rd39, %rd37;
	st.global.f64 	[%rd40], %fd99;
	add.s32 	%r293, %r293, 4;
$L__BB2_8:
	setp.eq.s32 	%p7, %r8, 0;
	@%p7 bra 	$L__BB2_13;
	setp.eq.s32 	%p8, %r8, 1;
	@%p8 bra 	$L__BB2_11;
	mul.wide.u32 	%rd41, %r293, 4;
	add.s64 	%rd42, %rd3, %rd41;
	ld.global.f32 	%f46, [%rd42];
	div.rn.f32 	%f47, %f46, %f20;
	cvt.f64.f32 	%fd100, %f47;
	mad.lo.s32 	%r144, %r293, %r138, %r1;
	mul.wide.s32 	%rd43, %r144, 8;
	add.s64 	%rd44, %rd1, %rd43;
	st.global.f64 	[%rd44], %fd100;
	ld.global.f32 	%f48, [%rd42+4];
	div.rn.f32 	%f49, %f48, %f20;
	cvt.f64.f32 	%fd101, %f49;
	mul.wide.s32 	%rd45, %r138, 8;
	add.s64 	%rd46, %rd44, %rd45;
	st.global.f64 	[%rd46], %fd101;
	add.s32 	%r293, %r293, 2;
$L__BB2_11:
	and.b32  	%r145, %r137, 1;
	setp.eq.b32 	%p9, %r145, 1;
	not.pred 	%p10, %p9;
	@%p10 bra 	$L__BB2_13;
	mul.wide.u32 	%rd47, %r293, 4;
	add.s64 	%rd48, %rd3, %rd47;
	ld.global.f32 	%f50, [%rd48];
	div.rn.f32 	%f51, %f50, %f20;
	cvt.f64.f32 	%fd102, %f51;
	mad.lo.s32 	%r146, %r293, %r138, %r1;
	mul.wide.s32 	%rd49, %r146, 8;
	add.s64 	%rd50, %rd1, %rd49;
	st.global.f64 	[%rd50], %fd102;
$L__BB2_13:
	and.b32  	%r13, %r137, 15;
	setp.lt.u32 	%p11, %r2, 15;
	mov.f64 	%fd451, 0dFFF0000000000000;
	mov.b32 	%r298, 0;
	@%p11 bra 	$L__BB2_16;
	and.b32  	%r298, %r137, 2147483632;
	neg.s32 	%r304, %r298;
	shl.b32 	%r16, %r138, 4;
	mov.f64 	%fd451, 0dFFF0000000000000;
	mul.wide.s32 	%rd53, %r138, 8;
	mov.u32 	%r303, %r1;
$L__BB2_15:
	.pragma "nounroll";
	mul.wide.s32 	%rd51, %r303, 8;
	add.s64 	%rd52, %rd1, %rd51;
	ld.global.f64 	%fd106, [%rd52];
	setp.gt.f64 	%p12, %fd106, %fd451;
	selp.f64 	%fd107, %fd106, %fd451, %p12;
	add.s64 	%rd54, %rd52, %rd53;
	ld.global.f64 	%fd108, [%rd54];
	setp.gt.f64 	%p13, %fd108, %fd107;
	selp.f64 	%fd109, %fd108, %fd107, %p13;
	add.s64 	%rd55, %rd54, %rd53;
	ld.global.f64 	%fd110, [%rd55];
	setp.gt.f64 	%p14, %fd110, %fd109;
	selp.f64 	%fd111, %fd110, %fd109, %p14;
	add.s64 	%rd56, %rd55, %rd53;
	ld.global.f64 	%fd112, [%rd56];
	setp.gt.f64 	%p15, %fd112, %fd111;
	selp.f64 	%fd113, %fd112, %fd111, %p15;
	add.s64 	%rd57, %rd56, %rd53;
	ld.global.f64 	%fd114, [%rd57];
	setp.gt.f64 	%p16, %fd114, %fd113;
	selp.f64 	%fd115, %fd114, %fd113, %p16;
	add.s64 	%rd58, %rd57, %rd53;
	ld.global.f64 	%fd116, [%rd58];
	setp.gt.f64 	%p17, %fd116, %fd115;
	selp.f64 	%fd117, %fd116, %fd115, %p17;
	add.s64 	%rd59, %rd58, %rd53;
	ld.global.f64 	%fd118, [%rd59];
	setp.gt.f64 	%p18, %fd118, %fd117;
	selp.f64 	%fd119, %fd118, %fd117, %p18;
	add.s64 	%rd60, %rd59, %rd53;
	ld.global.f64 	%fd120, [%rd60];
	setp.gt.f64 	%p19, %fd120, %fd119;
	selp.f64 	%fd121, %fd120, %fd119, %p19;
	add.s64 	%rd61, %rd60, %rd53;
	ld.global.f64 	%fd122, [%rd61];
	setp.gt.f64 	%p20, %fd122, %fd121;
	selp.f64 	%fd123, %fd122, %fd121, %p20;
	add.s64 	%rd62, %rd61, %rd53;
	ld.global.f64 	%fd124, [%rd62];
	setp.gt.f64 	%p21, %fd124, %fd123;
	selp.f64 	%fd125, %fd124, %fd123, %p21;
	add.s64 	%rd63, %rd62, %rd53;
	ld.global.f64 	%fd126, [%rd63];
	setp.gt.f64 	%p22, %fd126, %fd125;
	selp.f64 	%fd127, %fd126, %fd125, %p22;
	add.s64 	%rd64, %rd63, %rd53;
	ld.global.f64 	%fd128, [%rd64];
	setp.gt.f64 	%p23, %fd128, %fd127;
	selp.f64 	%fd129, %fd128, %fd127, %p23;
	add.s64 	%rd65, %rd64, %rd53;
	ld.global.f64 	%fd130, [%rd65];
	setp.gt.f64 	%p24, %fd130, %fd129;
	selp.f64 	%fd131, %fd130, %fd129, %p24;
	add.s64 	%rd66, %rd65, %rd53;
	ld.global.f64 	%fd132, [%rd66];
	setp.gt.f64 	%p25, %fd132, %fd131;
	selp.f64 	%fd133, %fd132, %fd131, %p25;
	add.s64 	%rd67, %rd66, %rd53;
	ld.global.f64 	%fd134, [%rd67];
	setp.gt.f64 	%p26, %fd134, %fd133;
	selp.f64 	%fd135, %fd134, %fd133, %p26;
	add.s64 	%rd68, %rd67, %rd53;
	ld.global.f64 	%fd136, [%rd68];
	setp.gt.f64 	%p27, %fd136, %fd135;
	selp.f64 	%fd451, %fd136, %fd135, %p27;
	add.s32 	%r304, %r304, 16;
	add.s32 	%r303, %r303, %r16;
	setp.eq.s32 	%p28, %r304, 0;
	@%p28 bra 	$L__BB2_16;
	bra.uni 	$L__BB2_15;
$L__BB2_16:
	setp.eq.s32 	%p29, %r13, 0;
	@%p29 bra 	$L__BB2_25;
	setp.lt.u32 	%p30, %r13, 8;
	@%p30 bra 	$L__BB2_19;
	mad.lo.s32 	%r148, %r298, %r138, %r1;
	mul.wide.s32 	%rd69, %r148, 8;
	add.s64 	%rd70, %rd1, %rd69;
	ld.global.f64 	%fd138, [%rd70];
	setp.gt.f64 	%p31, %fd138, %fd451;
	selp.f64 	%fd139, %fd138, %fd451, %p31;
	mul.wide.s32 	%rd71, %r138, 8;
	add.s64 	%rd72, %rd70, %rd71;
	ld.global.f64 	%fd140, [%rd72];
	setp.gt.f64 	%p32, %fd140, %fd139;
	selp.f64 	%fd141, %fd140, %fd139, %p32;
	add.s64 	%rd73, %rd72, %rd71;
	ld.global.f64 	%fd142, [%rd73];
	setp.gt.f64 	%p33, %fd142, %fd141;
	selp.f64 	%fd143, %fd142, %fd141, %p33;
	add.s64 	%rd74, %rd73, %rd71;
	ld.global.f64 	%fd144, [%rd74];
	setp.gt.f64 	%p34, %fd144, %fd143;
	selp.f64 	%fd145, %fd144, %fd143, %p34;
	add.s64 	%rd75, %rd74, %rd71;
	ld.global.f64 	%fd146, [%rd75];
	setp.gt.f64 	%p35, %fd146, %fd145;
	selp.f64 	%fd147, %fd146, %fd145, %p35;
	add.s64 	%rd76, %rd75, %rd71;
	ld.global.f64 	%fd148, [%rd76];
	setp.gt.f64 	%p36, %fd148, %fd147;
	selp.f64 	%fd149, %fd148, %fd147, %p36;
	add.s64 	%rd77, %rd76, %rd71;
	ld.global.f64 	%fd150, [%rd77];
	setp.gt.f64 	%p37, %fd150, %fd149;
	selp.f64 	%fd151, %fd150, %fd149, %p37;
	add.s64 	%rd78, %rd77, %rd71;
	ld.global.f64 	%fd152, [%rd78];
	setp.gt.f64 	%p38, %fd152, %fd151;
	selp.f64 	%fd451, %fd152, %fd151, %p38;
	add.s32 	%r298, %r298, 8;
$L__BB2_19:
	setp.eq.s32 	%p39, %r3, 0;
	@%p39 bra 	$L__BB2_25;
	and.b32  	%r24, %r137, 3;
	setp.lt.u32 	%p40, %r3, 4;
	@%p40 bra 	$L__BB2_22;
	mad.lo.s32 	%r149, %r298, %r138, %r1;
	mul.wide.s32 	%rd79, %r149, 8;
	add.s64 	%rd80, %rd1, %rd79;
	ld.global.f64 	%fd154, [%rd80];
	setp.gt.f64 	%p41, %fd154, %fd451;
	selp.f64 	%fd155, %fd154, %fd451, %p41;
	mul.wide.s32 	%rd81, %r138, 8;
	add.s64 	%rd82, %rd80, %rd81;
	ld.global.f64 	%fd156, [%rd82];
	setp.gt.f64 	%p42, %fd156, %fd155;
	selp.f64 	%fd157, %fd156, %fd155, %p42;
	add.s64 	%rd83, %rd82, %rd81;
	ld.global.f64 	%fd158, [%rd83];
	setp.gt.f64 	%p43, %fd158, %fd157;
	selp.f64 	%fd159, %fd158, %fd157, %p43;
	add.s64 	%rd84, %rd83, %rd81;
	ld.global.f64 	%fd160, [%rd84];
	setp.gt.f64 	%p44, %fd160, %fd159;
	selp.f64 	%fd451, %fd160, %fd159, %p44;
	add.s32 	%r298, %r298, 4;
$L__BB2_22:
	setp.eq.s32 	%p45, %r24, 0;
	@%p45 bra 	$L__BB2_25;
	mad.lo.s32 	%r302, %r298, %r138, %r1;
	neg.s32 	%r301, %r24;
$L__BB2_24:
	.pragma "nounroll";
	mul.wide.s32 	%rd85, %r302, 8;
	add.s64 	%rd86, %rd1, %rd85;
	ld.global.f64 	%fd161, [%rd86];
	setp.gt.f64 	%p46, %fd161, %fd451;
	selp.f64 	%fd451, %fd161, %fd451, %p46;
	add.s32 	%r302, %r302, %r138;
	add.s32 	%r301, %r301, 1;
	setp.ne.s32 	%p47, %r301, 0;
	@%p47 bra 	$L__BB2_24;
$L__BB2_25:
	setp.lt.s32 	%p48, %r137, 1;
	mov.f64 	%fd459, 0d0000000000000000;
	@%p48 bra 	$L__BB2_40;
	setp.eq.s32 	%p49, %r137, 1;
	mov.f64 	%fd459, 0d0000000000000000;
	mov.b32 	%r307, 0;
	@%p49 bra 	$L__BB2_35;
	and.b32  	%r307, %r137, 2147483646;
	neg.s32 	%r306, %r307;
	shl.b32 	%r35, %r138, 1;
	mov.f64 	%fd459, 0d0000000000000000;
	mul.wide.s32 	%rd88, %r138, 8;
	mov.u32 	%r305, %r1;
$L__BB2_28:
	mul.wide.s32 	%rd87, %r305, 8;
	add.s64 	%rd8, %rd1, %rd87;
	ld.global.f64 	%fd166, [%rd8];
	sub.f64 	%fd15, %fd166, %fd451;
	fma.rn.f64 	%fd167, %fd15, 0d3FF71547652B82FE, 0d4338000000000000;
	{
	.reg .b32 %temp; 
	mov.b64 	{%r42, %temp}, %fd167;
	}
	mov.f64 	%fd168, 0dC338000000000000;
	add.rn.f64 	%fd169, %fd167, %fd168;
	fma.rn.f64 	%fd170, %fd169, 0dBFE62E42FEFA39EF, %fd15;
	fma.rn.f64 	%fd171, %fd169, 0dBC7ABC9E3B39803F, %fd170;
	fma.rn.f64 	%fd172, %fd171, 0d3E5ADE1569CE2BDF, 0d3E928AF3FCA213EA;
	fma.rn.f64 	%fd173, %fd172, %fd171, 0d3EC71DEE62401315;
	fma.rn.f64 	%fd174, %fd173, %fd171, 0d3EFA01997C89EB71;
	fma.rn.f64 	%fd175, %fd174, %fd171, 0d3F2A01A014761F65;
	fma.rn.f64 	%fd176, %fd175, %fd171, 0d3F56C16C1852B7AF;
	fma.rn.f64 	%fd177, %fd176, %fd171, 0d3F81111111122322;
	fma.rn.f64 	%fd178, %fd177, %fd171, 0d3FA55555555502A1;
	fma.rn.f64 	%fd179, %fd178, %fd171, 0d3FC5555555555511;
	fma.rn.f64 	%fd180, %fd179, %fd171, 0d3FE000000000000B;
	fma.rn.f64 	%fd181, %fd180, %fd171, 0d3FF0000000000000;
	fma.rn.f64 	%fd182, %fd181, %fd171, 0d3FF0000000000000;
	{
	.reg .b32 %temp; 
	mov.b64 	{%r43, %temp}, %fd182;
	}
	{
	.reg .b32 %temp; 
	mov.b64 	{%temp, %r44}, %fd182;
	}
	shl.b32 	%r151, %r42, 20;
	add.s32 	%r152, %r151, %r44;
	mov.b64 	%fd454, {%r43, %r152};
	{
	.reg .b32 %temp; 
	mov.b64 	{%temp, %r153}, %fd15;
	}
	mov.b32 	%f52, %r153;
	abs.f32 	%f1, %f52;
	setp.lt.f32 	%p50, %f1, 0f4086232B;
	@%p50 bra 	$L__BB2_31;
	setp.lt.f64 	%p51, %fd15, 0d0000000000000000;
	add.f64 	%fd183, %fd15, 0d7FF0000000000000;
	selp.f64 	%fd454, 0d0000000000000000, %fd183, %p51;
	setp.geu.f32 	%p52, %f1, 0f40874800;
	@%p52 bra 	$L__BB2_31;
	shr.u32 	%r154, %r42, 31;
	add.s32 	%r155, %r42, %r154;
	shr.s32 	%r156, %r155, 1;
	shl.b32 	%r157, %r156, 20;
	add.s32 	%r158, %r44, %r157;
	mov.b64 	%fd184, {%r43, %r158};
	sub.s32 	%r159, %r42, %r156;
	shl.b32 	%r160, %r159, 20;
	add.s32 	%r161, %r160, 1072693248;
	mov.b32 	%r162, 0;
	mov.b64 	%fd185, {%r162, %r161};
	mul.f64 	%fd454, %fd185, %fd184;
$L__BB2_31:
	add.f64 	%fd20, %fd459, %fd454;
	add.s64 	%rd89, %rd8, %rd88;
	ld.global.f64 	%fd186, [%rd89];
	sub.f64 	%fd21, %fd186, %fd451;
	fma.rn.f64 	%fd187, %fd21, 0d3FF71547652B82FE, 0d4338000000000000;
	{
	.reg .b32 %temp; 
	mov.b64 	{%r45, %temp}, %fd187;
	}
	mov.f64 	%fd188, 0dC338000000000000;
	add.rn.f64 	%fd189, %fd187, %fd188;
	fma.rn.f64 	%fd190, %fd189, 0dBFE62E42FEFA39EF, %fd21;
	fma.rn.f64 	%fd191, %fd189, 0dBC7ABC9E3B39803F, %fd190;
	fma.rn.f64 	%fd192, %fd191, 0d3E5ADE1569CE2BDF, 0d3E928AF3FCA213EA;
	fma.rn.f64 	%fd193, %fd192, %fd191, 0d3EC71DEE62401315;
	fma.rn.f64 	%fd194, %fd193, %fd191, 0d3EFA01997C89EB71;
	fma.rn.f64 	%fd195, %fd194, %fd191, 0d3F2A01A014761F65;
	fma.rn.f64 	%fd196, %fd195, %fd191, 0d3F56C16C1852B7AF;
	fma.rn.f64 	%fd197, %fd196, %fd191, 0d3F81111111122322;
	fma.rn.f64 	%fd198, %fd197, %fd191, 0d3FA55555555502A1;
	fma.rn.f64 	%fd199, %fd198, %fd191, 0d3FC5555555555511;
	fma.rn.f64 	%fd200, %fd199, %fd191, 0d3FE000000000000B;
	fma.rn.f64 	%fd201, %fd200, %fd191, 0d3FF0000000000000;
	fma.rn.f64 	%fd202, %fd201, %fd191, 0d3FF0000000000000;
	{
	.reg .b32 %temp; 
	mov.b64 	{%r46, %temp}, %fd202;
	}
	{
	.reg .b32 %temp; 
	mov.b64 	{%temp, %r47}, %fd202;
	}
	shl.b32 	%r163, %r45, 20;
	add.s32 	%r164, %r163, %r47;
	mov.b64 	%fd455, {%r46, %r164};
	{
	.reg .b32 %temp; 
	mov.b64 	{%temp, %r165}, %fd21;
	}
	mov.b32 	%f53, %r165;
	abs.f32 	%f2, %f53;
	setp.lt.f32 	%p53, %f2, 0f4086232B;
	@%p53 bra 	$L__BB2_34;
	setp.lt.f64 	%p54, %fd21, 0d0000000000000000;
	add.f64 	%fd203, %fd21, 0d7FF0000000000000;
	selp.f64 	%fd455, 0d0000000000000000, %fd203, %p54;
	setp.geu.f32 	%p55, %f2, 0f40874800;
	@%p55 bra 	$L__BB2_34;
	shr.u32 	%r166, %r45, 31;
	add.s32 	%r167, %r45, %r166;
	shr.s32 	%r168, %r167, 1;
	shl.b32 	%r169, %r168, 20;
	add.s32 	%r170, %r47, %r169;
	mov.b64 	%fd204, {%r46, %r170};
	sub.s32 	%r171, %r45, %r168;
	shl.b32 	%r172, %r171, 20;
	add.s32 	%r173, %r172, 1072693248;
	mov.b32 	%r174, 0;
	mov.b64 	%fd205, {%r174, %r173};
	mul.f64 	%fd455, %fd205, %fd204;
$L__BB2_34:
	add.f64 	%fd459, %fd20, %fd455;
	add.s32 	%r306, %r306, 2;
	add.s32 	%r305, %r305, %r35;
	setp.ne.s32 	%p56, %r306, 0;
	@%p56 bra 	$L__BB2_28;
$L__BB2_35:
	and.b32  	%r175, %r137, 1;
	setp.eq.b32 	%p57, %r175, 1;
	not.pred 	%p58, %p57;
	@%p58 bra 	$L__BB2_40;
	mad.lo.s32 	%r176, %r307, %r138, %r1;
	mul.wide.s32 	%rd90, %r176, 8;
	add.s64 	%rd91, %rd1, %rd90;
	ld.global.f64 	%fd206, [%rd91];
	sub.f64 	%fd29, %fd206, %fd451;
	fma.rn.f64 	%fd207, %fd29, 0d3FF71547652B82FE, 0d4338000000000000;
	{
	.reg .b32 %temp; 
	mov.b64 	{%r51, %temp}, %fd207;
	}
	mov.f64 	%fd208, 0dC338000000000000;
	add.rn.f64 	%fd209, %fd207, %fd208;
	fma.rn.f64 	%fd210, %fd209, 0dBFE62E42FEFA39EF, %fd29;
	fma.rn.f64 	%fd211, %fd209, 0dBC7ABC9E3B39803F, %fd210;
	fma.rn.f64 	%fd212, %fd211, 0d3E5ADE1569CE2BDF, 0d3E928AF3FCA213EA;
	fma.rn.f64 	%fd213, %fd212, %fd211, 0d3EC71DEE62401315;
	fma.rn.f64 	%fd214, %fd213, %fd211, 0d3EFA01997C89EB71;
	fma.rn.f64 	%fd215, %fd214, %fd211, 0d3F2A01A014761F65;
	fma.rn.f64 	%fd216, %fd215, %fd211, 0d3F56C16C1852B7AF;
	fma.rn.f64 	%fd217, %fd216, %fd211, 0d3F81111111122322;
	fma.rn.f64 	%fd218, %fd217, %fd211, 0d3FA55555555502A1;
	fma.rn.f64 	%fd219, %fd218, %fd211, 0d3FC5555555555511;
	fma.rn.f64 	%fd220, %fd219, %fd211, 0d3FE000000000000B;
	fma.rn.f64 	%fd221, %fd220, %fd211, 0d3FF0000000000000;
	fma.rn.f64 	%fd222, %fd221, %fd211, 0d3FF0000000000000;
	{
	.reg .b32 %temp; 
	mov.b64 	{%r52, %temp}, %fd222;
	}
	{
	.reg .b32 %temp; 
	mov.b64 	{%temp, %r53}, %fd222;
	}
	shl.b32 	%r177, %r51, 20;
	add.s32 	%r178, %r177, %r53;
	mov.b64 	%fd458, {%r52, %r178};
	{
	.reg .b32 %temp; 
	mov.b64 	{%temp, %r179}, %fd29;
	}
	mov.b32 	%f54, %r179;
	abs.f32 	%f3, %f54;
	setp.lt.f32 	%p59, %f3, 0f4086232B;
	@%p59 bra 	$L__BB2_39;
	setp.lt.f64 	%p60, %fd29, 0d0000000000000000;
	add.f64 	%fd223, %fd29, 0d7FF0000000000000;
	selp.f64 	%fd458, 0d0000000000000000, %fd223, %p60;
	setp.geu.f32 	%p61, %f3, 0f40874800;
	@%p61 bra 	$L__BB2_39;
	shr.u32 	%r180, %r51, 31;
	add.s32 	%r181, %r51, %r180;
	shr.s32 	%r182, %r181, 1;
	shl.b32 	%r183, %r182, 20;
	add.s32 	%r184, %r53, %r183;
	mov.b64 	%fd224, {%r52, %r184};
	sub.s32 	%r185, %r51, %r182;
	shl.b32 	%r186, %r185, 20;
	add.s32 	%r187, %r186, 1072693248;
	mov.b32 	%r188, 0;
	mov.b64 	%fd225, {%r188, %r187};
	mul.f64 	%fd458, %fd225, %fd224;
$L__BB2_39:
	add.f64 	%fd459, %fd459, %fd458;
$L__BB2_40:
	{
	.reg .b32 %temp; 
	mov.b64 	{%temp, %r308}, %fd459;
	}
	{
	.reg .b32 %temp; 
	mov.b64 	{%r309, %temp}, %fd459;
	}
	setp.gt.s32 	%p62, %r308, 1048575;
	mov.b32 	%r310, -1023;
	@%p62 bra 	$L__BB2_42;
	mul.f64 	%fd459, %fd459, 0d4350000000000000;
	{
	.reg .b32 %temp; 
	mov.b64 	{%temp, %r308}, %fd459;
	}
	{
	.reg .b32 %temp; 
	mov.b64 	{%r309, %temp}, %fd459;
	}
	mov.b32 	%r310, -1077;
$L__BB2_42:
	add.s32 	%r191, %r308, -1;
	setp.gt.u32 	%p63, %r191, 2146435070;
	@%p63 bra 	$L__BB2_46;
	shr.u32 	%r194, %r308, 20;
	add.s32 	%r311, %r310, %r194;
	and.b32  	%r195, %r308, 1048575;
	or.b32  	%r196, %r195, 1072693248;
	mov.b64 	%fd461, {%r309, %r196};
	setp.lt.u32 	%p65, %r196, 1073127583;
	@%p65 bra 	$L__BB2_45;
	{
	.reg .b32 %temp; 
	mov.b64 	{%r197, %temp}, %fd461;
	}
	{
	.reg .b32 %temp; 
	mov.b64 	{%temp, %r198}, %fd461;
	}
	add.s32 	%r199, %r198, -1048576;
	mov.b64 	%fd461, {%r197, %r199};
	add.s32 	%r311, %r311, 1;
$L__BB2_45:
	add.f64 	%fd227, %fd461, 0dBFF0000000000000;
	add.f64 	%fd228, %fd461, 0d3FF0000000000000;
	rcp.approx.ftz.f64 	%fd229, %fd228;
	neg.f64 	%fd230, %fd228;
	fma.rn.f64 	%fd231, %fd230, %fd229, 0d3FF0000000000000;
	fma.rn.f64 	%fd232, %fd231, %fd231, %fd231;
	fma.rn.f64 	%fd233, %fd232, %fd229, %fd229;
	mul.f64 	%fd234, %fd227, %fd233;
	fma.rn.f64 	%fd235, %fd227, %fd233, %fd234;
	mul.f64 	%fd236, %fd235, %fd235;
	fma.rn.f64 	%fd237, %fd236, 0d3EB1380B3AE80F1E, 0d3ED0EE258B7A8B04;
	fma.rn.f64 	%fd238, %fd237, %fd236, 0d3EF3B2669F02676F;
	fma.rn.f64 	%fd239, %fd238, %fd236, 0d3F1745CBA9AB0956;
	fma.rn.f64 	%fd240, %fd239, %fd236, 0d3F3C71C72D1B5154;
	fma.rn.f64 	%fd241, %fd240, %fd236, 0d3F624924923BE72D;
	fma.rn.f64 	%fd242, %fd241, %fd236, 0d3F8999999999A3C4;
	fma.rn.f64 	%fd243, %fd242, %fd236, 0d3FB5555555555554;
	sub.f64 	%fd244, %fd227, %fd235;
	add.f64 	%fd245, %fd244, %fd244;
	neg.f64 	%fd246, %fd235;
	fma.rn.f64 	%fd247, %fd246, %fd227, %fd245;
	mul.f64 	%fd248, %fd233, %fd247;
	mul.f64 	%fd249, %fd236, %fd243;
	fma.rn.f64 	%fd250, %fd249, %fd235, %fd248;
	xor.b32  	%r200, %r311, -2147483648;
	mov.b32 	%r201, 1127219200;
	mov.b64 	%fd251, {%r200, %r201};
	mov.b32 	%r202, -2147483648;
	mov.b64 	%fd252, {%r202, %r201};
	sub.f64 	%fd253, %fd251, %fd252;
	fma.rn.f64 	%fd254, %fd253, 0d3FE62E42FEFA39EF, %fd235;
	fma.rn.f64 	%fd255, %fd253, 0dBFE62E42FEFA39EF, %fd254;
	sub.f64 	%fd256, %fd255, %fd235;
	sub.f64 	%fd257, %fd250, %fd256;
	fma.rn.f64 	%fd258, %fd253, 0d3C7ABC9E3B39803F, %fd257;
	add.f64 	%fd462, %fd254, %fd258;
	bra.uni 	$L__BB2_47;
$L__BB2_46:
	fma.rn.f64 	%fd226, %fd459, 0d7FF0000000000000, 0d7FF0000000000000;
	{
	.reg .b32 %temp; 
	mov.b64 	{%temp, %r192}, %fd459;
	}
	and.b32  	%r193, %r192, 2147483647;
	setp.eq.s32 	%p64, %r193, 0;
	selp.f64 	%fd462, 0dFFF0000000000000, %fd226, %p64;
$L__BB2_47:
	setp.lt.s32 	%p66, %r137, 1;
	add.f64 	%fd260, %fd451, %fd462;
	cvt.rn.f32.f64 	%f4, %fd260;
	mov.f64 	%fd470, 0dFFF0000000000000;
	@%p66 bra 	$L__BB2_71;
	add.s32 	%r64, %r137, -1;
	and.b32  	%r65, %r137, 7;
	setp.lt.u32 	%p67, %r64, 7;
	mov.b32 	%r312, 0;
	@%p67 bra 	$L__BB2_51;
	and.b32  	%r312, %r137, 2147483640;
	neg.s32 	%r316, %r312;
	shl.b32 	%r68, %r138, 3;
	add.s64 	%rd215, %rd3, 16;
	mul.wide.s32 	%rd96, %r138, 4;
	mul.wide.s32 	%rd98, %r138, 8;
	mov.u32 	%r315, %r1;
$L__BB2_50:
	.pragma "nounroll";
	ld.global.f32 	%f55, [%rd215+-16];
	div.rn.f32 	%f56, %f55, %f20;
	sub.f32 	%f57, %f56, %f4;
	mul.wide.s32 	%rd92, %r315, 4;
	add.s64 	%rd93, %rd2, %rd92;
	ld.global.f32 	%f58, [%rd93];
	div.rn.f32 	%f59, %f58, %f21;
	add.f32 	%f60, %f57, %f59;
	cvt.f64.f32 	%fd261, %f60;
	mul.wide.s32 	%rd94, %r315, 8;
	add.s64 	%rd95, %rd1, %rd94;
	st.global.f64 	[%rd95], %fd261;
	ld.global.f32 	%f61, [%rd215+-12];
	div.rn.f32 	%f62, %f61, %f20;
	sub.f32 	%f63, %f62, %f4;
	add.s64 	%rd97, %rd93, %rd96;
	ld.global.f32 	%f64, [%rd97];
	div.rn.f32 	%f65, %f64, %f21;
	add.f32 	%f66, %f63, %f65;
	cvt.f64.f32 	%fd262, %f66;
	add.s64 	%rd99, %rd95, %rd98;
	st.global.f64 	[%rd99], %fd262;
	ld.global.f32 	%f67, [%rd215+-8];
	div.rn.f32 	%f68, %f67, %f20;
	sub.f32 	%f69, %f68, %f4;
	add.s64 	%rd100, %rd97, %rd96;
	ld.global.f32 	%f70, [%rd100];
	div.rn.f32 	%f71, %f70, %f21;
	add.f32 	%f72, %f69, %f71;
	cvt.f64.f32 	%fd263, %f72;
	add.s64 	%rd101, %rd99, %rd98;
	st.global.f64 	[%rd101], %fd263;
	ld.global.f32 	%f73, [%rd215+-4];
	div.rn.f32 	%f74, %f73, %f20;
	sub.f32 	%f75, %f74, %f4;
	add.s64 	%rd102, %rd100, %rd96;
	ld.global.f32 	%f76, [%rd102];
	div.rn.f32 	%f77, %f76, %f21;
	add.f32 	%f78, %f75, %f77;
	cvt.f64.f32 	%fd264, %f78;
	add.s64 	%rd103, %rd101, %rd98;
	st.global.f64 	[%rd103], %fd264;
	ld.global.f32 	%f79, [%rd215];
	div.rn.f32 	%f80, %f79, %f20;
	sub.f32 	%f81, %f80, %f4;
	add.s64 	%rd104, %rd102, %rd96;
	ld.global.f32 	%f82, [%rd104];
	div.rn.f32 	%f83, %f82, %f21;
	add.f32 	%f84, %f81, %f83;
	cvt.f64.f32 	%fd265, %f84;
	add.s64 	%rd105, %rd103, %rd98;
	st.global.f64 	[%rd105], %fd265;
	ld.global.f32 	%f85, [%rd215+4];
	div.rn.f32 	%f86, %f85, %f20;
	sub.f32 	%f87, %f86, %f4;
	add.s64 	%rd106, %rd104, %rd96;
	ld.global.f32 	%f88, [%rd106];
	div.rn.f32 	%f89, %f88, %f21;
	add.f32 	%f90, %f87, %f89;
	cvt.f64.f32 	%fd266, %f90;
	add.s64 	%rd107, %rd105, %rd98;
	st.global.f64 	[%rd107], %fd266;
	ld.global.f32 	%f91, [%rd215+8];
	div.rn.f32 	%f92, %f91, %f20;
	sub.f32 	%f93, %f92, %f4;
	add.s64 	%rd108, %rd106, %rd96;
	ld.global.f32 	%f94, [%rd108];
	div.rn.f32 	%f95, %f94, %f21;
	add.f32 	%f96, %f93, %f95;
	cvt.f64.f32 	%fd267, %f96;
	add.s64 	%rd109, %rd107, %rd98;
	st.global.f64 	[%rd109], %fd267;
	ld.global.f32 	%f97, [%rd215+12];
	div.rn.f32 	%f98, %f97, %f20;
	sub.f32 	%f99, %f98, %f4;
	add.s64 	%rd110, %rd108, %rd96;
	ld.global.f32 	%f100, [%rd110];
	div.rn.f32 	%f101, %f100, %f21;
	add.f32 	%f102, %f99, %f101;
	cvt.f64.f32 	%fd268, %f102;
	add.s64 	%rd111, %rd109, %rd98;
	st.global.f64 	[%rd111], %fd268;
	add.s32 	%r316, %r316, 8;
	add.s32 	%r315, %r315, %r68;
	add.s64 	%rd215, %rd215, 32;
	setp.eq.s32 	%p68, %r316, 0;
	@%p68 bra 	$L__BB2_51;
	bra.uni 	$L__BB2_50;
$L__BB2_51:
	setp.eq.s32 	%p69, %r65, 0;
	@%p69 bra 	$L__BB2_59;
	and.b32  	%r70, %r137, 3;
	setp.lt.u32 	%p70, %r65, 4;
	@%p70 bra 	$L__BB2_54;
	mul.wide.u32 	%rd112, %r312, 4;
	add.s64 	%rd113, %rd3, %rd112;
	ld.global.f32 	%f103, [%rd113];
	div.rn.f32 	%f104, %f103, %f20;
	sub.f32 	%f105, %f104, %f4;
	mad.lo.s32 	%r204, %r312, %r138, %r1;
	mul.wide.s32 	%rd114, %r204, 4;
	add.s64 	%rd115, %rd2, %rd114;
	ld.global.f32 	%f106, [%rd115];
	div.rn.f32 	%f107, %f106, %f21;
	add.f32 	%f108, %f105, %f107;
	cvt.f64.f32 	%fd269, %f108;
	mul.wide.s32 	%rd116, %r204, 8;
	add.s64 	%rd117, %rd1, %rd116;
	st.global.f64 	[%rd117], %fd269;
	ld.global.f32 	%f109, [%rd113+4];
	div.rn.f32 	%f110, %f109, %f20;
	sub.f32 	%f111, %f110, %f4;
	mul.wide.s32 	%rd118, %r138, 4;
	add.s64 	%rd119, %rd115, %rd118;
	ld.global.f32 	%f112, [%rd119];
	div.rn.f32 	%f113, %f112, %f21;
	add.f32 	%f114, %f111, %f113;
	cvt.f64.f32 	%fd270, %f114;
	mul.wide.s32 	%rd120, %r138, 8;
	add.s64 	%rd121, %rd117, %rd120;
	st.global.f64 	[%rd121], %fd270;
	ld.global.f32 	%f115, [%rd113+8];
	div.rn.f32 	%f116, %f115, %f20;
	sub.f32 	%f117, %f116, %f4;
	add.s64 	%rd122, %rd119, %rd118;
	ld.global.f32 	%f118, [%rd122];
	div.rn.f32 	%f119, %f118, %f21;
	add.f32 	%f120, %f117, %f119;
	cvt.f64.f32 	%fd271, %f120;
	add.s64 	%rd123, %rd121, %rd120;
	st.global.f64 	[%rd123], %fd271;
	ld.global.f32 	%f121, [%rd113+12];
	div.rn.f32 	%f122, %f121, %f20;
	sub.f32 	%f123, %f122, %f4;
	add.s64 	%rd124, %rd122, %rd118;
	ld.global.f32 	%f124, [%rd124];
	div.rn.f32 	%f125, %f124, %f21;
	add.f32 	%f126, %f123, %f125;
	cvt.f64.f32 	%fd272, %f126;
	add.s64 	%rd125, %rd123, %rd120;
	st.global.f64 	[%rd125], %fd272;
	add.s32 	%r312, %r312, 4;
$L__BB2_54:
	setp.eq.s32 	%p71, %r70, 0;
	@%p71 bra 	$L__BB2_59;
	setp.eq.s32 	%p72, %r70, 1;
	@%p72 bra 	$L__BB2_57;
	mul.wide.u32 	%rd126, %r312, 4;
	add.s64 	%rd127, %rd3, %rd126;
	ld.global.f32 	%f127, [%rd127];
	div.rn.f32 	%f128, %f127, %f20;
	sub.f32 	%f129, %f128, %f4;
	mad.lo.s32 	%r205, %r312, %r138, %r1;
	mul.wide.s32 	%rd128, %r205, 4;
	add.s64 	%rd129, %rd2, %rd128;
	ld.global.f32 	%f130, [%rd129];
	div.rn.f32 	%f131, %f130, %f21;
	add.f32 	%f132, %f129, %f131;
	cvt.f64.f32 	%fd273, %f132;
	mul.wide.s32 	%rd130, %r205, 8;
	add.s64 	%rd131, %rd1, %rd130;
	st.global.f64 	[%rd131], %fd273;
	ld.global.f32 	%f133, [%rd127+4];
	div.rn.f32 	%f134, %f133, %f20;
	sub.f32 	%f135, %f134, %f4;
	mul.wide.s32 	%rd132, %r138, 4;
	add.s64 	%rd133, %rd129, %rd132;
	ld.global.f32 	%f136, [%rd133];
	div.rn.f32 	%f137, %f136, %f21;
	add.f32 	%f138, %f135, %f137;
	cvt.f64.f32 	%fd274, %f138;
	mul.wide.s32 	%rd134, %r138, 8;
	add.s64 	%rd135, %rd131, %rd134;
	st.global.f64 	[%rd135], %fd274;
	add.s32 	%r312, %r312, 2;
$L__BB2_57:
	and.b32  	%r206, %r137, 1;
	setp.eq.b32 	%p73, %r206, 1;
	not.pred 	%p74, %p73;
	@%p74 bra 	$L__BB2_59;
	mul.wide.u32 	%rd136, %r312, 4;
	add.s64 	%rd137, %rd3, %rd136;
	ld.global.f32 	%f139, [%rd137];
	div.rn.f32 	%f140, %f139, %f20;
	sub.f32 	%f141, %f140, %f4;
	mad.lo.s32 	%r207, %r312, %r138, %r1;
	mul.wide.s32 	%rd138, %r207, 4;
	add.s64 	%rd139, %rd2, %rd138;
	ld.global.f32 	%f142, [%rd139];
	div.rn.f32 	%f143, %f142, %f21;
	add.f32 	%f144, %f141, %f143;
	cvt.f64.f32 	%fd275, %f144;
	mul.wide.s32 	%rd140, %r207, 8;
	add.s64 	%rd141, %rd1, %rd140;
	st.global.f64 	[%rd141], %fd275;
$L__BB2_59:
	and.b32  	%r75, %r137, 15;
	setp.lt.u32 	%p75, %r64, 15;
	mov.f64 	%fd470, 0dFFF0000000000000;
	mov.b32 	%r317, 0;
	@%p75 bra 	$L__BB2_62;
	and.b32  	%r317, %r137, 2147483632;
	neg.s32 	%r323, %r317;
	shl.b32 	%r78, %r138, 4;
	mov.f64 	%fd470, 0dFFF0000000000000;
	mul.wide.s32 	%rd144, %r138, 8;
	mov.u32 	%r322, %r1;
$L__BB2_61:
	.pragma "nounroll";
	mul.wide.s32 	%rd142, %r322, 8;
	add.s64 	%rd143, %rd1, %rd142;
	ld.global.f64 	%fd279, [%rd143];
	setp.gt.f64 	%p76, %fd279, %fd470;
	selp.f64 	%fd280, %fd279, %fd470, %p76;
	add.s64 	%rd145, %rd143, %rd144;
	ld.global.f64 	%fd281, [%rd145];
	setp.gt.f64 	%p77, %fd281, %fd280;
	selp.f64 	%fd282, %fd281, %fd280, %p77;
	add.s64 	%rd146, %rd145, %rd144;
	ld.global.f64 	%fd283, [%rd146];
	setp.gt.f64 	%p78, %fd283, %fd282;
	selp.f64 	%fd284, %fd283, %fd282, %p78;
	add.s64 	%rd147, %rd146, %rd144;
	ld.global.f64 	%fd285, [%rd147];
	setp.gt.f64 	%p79, %fd285, %fd284;
	selp.f64 	%fd286, %fd285, %fd284, %p79;
	add.s64 	%rd148, %rd147, %rd144;
	ld.global.f64 	%fd287, [%rd148];
	setp.gt.f64 	%p80, %fd287, %fd286;
	selp.f64 	%fd288, %fd287, %fd286, %p80;
	add.s64 	%rd149, %rd148, %rd144;
	ld.global.f64 	%fd289, [%rd149];
	setp.gt.f64 	%p81, %fd289, %fd288;
	selp.f64 	%fd290, %fd289, %fd288, %p81;
	add.s64 	%rd150, %rd149, %rd144;
	ld.global.f64 	%fd291, [%rd150];
	setp.gt.f64 	%p82, %fd291, %fd290;
	selp.f64 	%fd292, %fd291, %fd290, %p82;
	add.s64 	%rd151, %rd150, %rd144;
	ld.global.f64 	%fd293, [%rd151];
	setp.gt.f64 	%p83, %fd293, %fd292;
	selp.f64 	%fd294, %fd293, %fd292, %p83;
	add.s64 	%rd152, %rd151, %rd144;
	ld.global.f64 	%fd295, [%rd152];
	setp.gt.f64 	%p84, %fd295, %fd294;
	selp.f64 	%fd296, %fd295, %fd294, %p84;
	add.s64 	%rd153, %rd152, %rd144;
	ld.global.f64 	%fd297, [%rd153];
	setp.gt.f64 	%p85, %fd297, %fd296;
	selp.f64 	%fd298, %fd297, %fd296, %p85;
	add.s64 	%rd154, %rd153, %rd144;
	ld.global.f64 	%fd299, [%rd154];
	setp.gt.f64 	%p86, %fd299, %fd298;
	selp.f64 	%fd300, %fd299, %fd298, %p86;
	add.s64 	%rd155, %rd154, %rd144;
	ld.global.f64 	%fd301, [%rd155];
	setp.gt.f64 	%p87, %fd301, %fd300;
	selp.f64 	%fd302, %fd301, %fd300, %p87;
	add.s64 	%rd156, %rd155, %rd144;
	ld.global.f64 	%fd303, [%rd156];
	setp.gt.f64 	%p88, %fd303, %fd302;
	selp.f64 	%fd304, %fd303, %fd302, %p88;
	add.s64 	%rd157, %rd156, %rd144;
	ld.global.f64 	%fd305, [%rd157];
	setp.gt.f64 	%p89, %fd305, %fd304;
	selp.f64 	%fd306, %fd305, %fd304, %p89;
	add.s64 	%rd158, %rd157, %rd144;
	ld.global.f64 	%fd307, [%rd158];
	setp.gt.f64 	%p90, %fd307, %fd306;
	selp.f64 	%fd308, %fd307, %fd306, %p90;
	add.s64 	%rd159, %rd158, %rd144;
	ld.global.f64 	%fd309, [%rd159];
	setp.gt.f64 	%p91, %fd309, %fd308;
	selp.f64 	%fd470, %fd309, %fd308, %p91;
	add.s32 	%r323, %r323, 16;
	add.s32 	%r322, %r322, %r78;
	setp.eq.s32 	%p92, %r323, 0;
	@%p92 bra 	$L__BB2_62;
	bra.uni 	$L__BB2_61;
$L__BB2_62:
	setp.eq.s32 	%p93, %r75, 0;
	@%p93 bra 	$L__BB2_71;
	setp.lt.u32 	%p94, %r75, 8;
	@%p94 bra 	$L__BB2_65;
	mad.lo.s32 	%r209, %r317, %r138, %r1;
	mul.wide.s32 	%rd160, %r209, 8;
	add.s64 	%rd161, %rd1, %rd160;
	ld.global.f64 	%fd311, [%rd161];
	setp.gt.f64 	%p95, %fd311, %fd470;
	selp.f64 	%fd312, %fd311, %fd470, %p95;
	mul.wide.s32 	%rd162, %r138, 8;
	add.s64 	%rd163, %rd161, %rd162;
	ld.global.f64 	%fd313, [%rd163];
	setp.gt.f64 	%p96, %fd313, %fd312;
	selp.f64 	%fd314, %fd313, %fd312, %p96;
	add.s64 	%rd164, %rd163, %rd162;
	ld.global.f64 	%fd315, [%rd164];
	setp.gt.f64 	%p97, %fd315, %fd314;
	selp.f64 	%fd316, %fd315, %fd314, %p97;
	add.s64 	%rd165, %rd164, %rd162;
	ld.global.f64 	%fd317, [%rd165];
	setp.gt.f64 	%p98, %fd317, %fd316;
	selp.f64 	%fd318, %fd317, %fd316, %p98;
	add.s64 	%rd166, %rd165, %rd162;
	ld.global.f64 	%fd319, [%rd166];
	setp.gt.f64 	%p99, %fd319, %fd318;
	selp.f64 	%fd320, %fd319, %fd318, %p99;
	add.s64 	%rd167, %rd166, %rd162;
	ld.global.f64 	%fd321, [%rd167];
	setp.gt.f64 	%p100, %fd321, %fd320;
	selp.f64 	%fd322, %fd321, %fd320, %p100;
	add.s64 	%rd168, %rd167, %rd162;
	ld.global.f64 	%fd323, [%rd168];
	setp.gt.f64 	%p101, %fd323, %fd322;
	selp.f64 	%fd324, %fd323, %fd322, %p101;
	add.s64 	%rd169, %rd168, %rd162;
	ld.global.f64 	%fd325, [%rd169];
	setp.gt.f64 	%p102, %fd325, %fd324;
	selp.f64 	%fd470, %fd325, %fd324, %p102;
	add.s32 	%r317, %r317, 8;
$L__BB2_65:
	setp.eq.s32 	%p103, %r65, 0;
	@%p103 bra 	$L__BB2_71;
	and.b32  	%r86, %r137, 3;
	setp.lt.u32 	%p104, %r65, 4;
	@%p104 bra 	$L__BB2_68;
	mad.lo.s32 	%r210, %r317, %r138, %r1;
	mul.wide.s32 	%rd170, %r210, 8;
	add.s64 	%rd171, %rd1, %rd170;
	ld.global.f64 	%fd327, [%rd171];
	setp.gt.f64 	%p105, %fd327, %fd470;
	selp.f64 	%fd328, %fd327, %fd470, %p105;
	mul.wide.s32 	%rd172, %r138, 8;
	add.s64 	%rd173, %rd171, %rd172;
	ld.global.f64 	%fd329, [%rd173];
	setp.gt.f64 	%p106, %fd329, %fd328;
	selp.f64 	%fd330, %fd329, %fd328, %p106;
	add.s64 	%rd174, %rd173, %rd172;
	ld.global.f64 	%fd331, [%rd174];
	setp.gt.f64 	%p107, %fd331, %fd330;
	selp.f64 	%fd332, %fd331, %fd330, %p107;
	add.s64 	%rd175, %rd174, %rd172;
	ld.global.f64 	%fd333, [%rd175];
	setp.gt.f64 	%p108, %fd333, %fd332;
	selp.f64 	%fd470, %fd333, %fd332, %p108;
	add.s32 	%r317, %r317, 4;
$L__BB2_68:
	setp.eq.s32 	%p109, %r86, 0;
	@%p109 bra 	$L__BB2_71;
	mad.lo.s32 	%r321, %r317, %r138, %r1;
	neg.s32 	%r320, %r86;
$L__BB2_70:
	.pragma "nounroll";
	mul.wide.s32 	%rd176, %r321, 8;
	add.s64 	%rd177, %rd1, %rd176;
	ld.global.f64 	%fd334, [%rd177];
	setp.gt.f64 	%p110, %fd334, %fd470;
	selp.f64 	%fd470, %fd334, %fd470, %p110;
	add.s32 	%r321, %r321, %r138;
	add.s32 	%r320, %r320, 1;
	setp.ne.s32 	%p111, %r320, 0;
	@%p111 bra 	$L__BB2_70;
$L__BB2_71:
	setp.lt.s32 	%p112, %r137, 1;
	mov.f64 	%fd478, 0d0000000000000000;
	@%p112 bra 	$L__BB2_86;
	setp.eq.s32 	%p113, %r137, 1;
	mov.f64 	%fd478, 0d0000000000000000;
	mov.b32 	%r326, 0;
	@%p113 bra 	$L__BB2_81;
	and.b32  	%r326, %r137, 2147483646;
	neg.s32 	%r325, %r326;
	shl.b32 	%r97, %r138, 1;
	mov.f64 	%fd478, 0d0000000000000000;
	mul.wide.s32 	%rd179, %r138, 8;
	mov.u32 	%r324, %r1;
$L__BB2_74:
	mul.wide.s32 	%rd178, %r324, 8;
	add.s64 	%rd12, %rd1, %rd178;
	ld.global.f64 	%fd339, [%rd12];
	sub.f64 	%fd58, %fd339, %fd470;
	fma.rn.f64 	%fd340, %fd58, 0d3FF71547652B82FE, 0d4338000000000000;
	{
	.reg .b32 %temp; 
	mov.b64 	{%r104, %temp}, %fd340;
	}
	mov.f64 	%fd341, 0dC338000000000000;
	add.rn.f64 	%fd342, %fd340, %fd341;
	fma.rn.f64 	%fd343, %fd342, 0dBFE62E42FEFA39EF, %fd58;
	fma.rn.f64 	%fd344, %fd342, 0dBC7ABC9E3B39803F, %fd343;
	fma.rn.f64 	%fd345, %fd344, 0d3E5ADE1569CE2BDF, 0d3E928AF3FCA213EA;
	fma.rn.f64 	%fd346, %fd345, %fd344, 0d3EC71DEE62401315;
	fma.rn.f64 	%fd347, %fd346, %fd344, 0d3EFA01997C89EB71;
	fma.rn.f64 	%fd348, %fd347, %fd344, 0d3F2A01A014761F65;
	fma.rn.f64 	%fd349, %fd348, %fd344, 0d3F56C16C1852B7AF;
	fma.rn.f64 	%fd350, %fd349, %fd344, 0d3F81111111122322;
	fma.rn.f64 	%fd351, %fd350, %fd344, 0d3FA55555555502A1;
	fma.rn.f64 	%fd352, %fd351, %fd344, 0d3FC5555555555511;
	fma.rn.f64 	%fd353, %fd352, %fd344, 0d3FE000000000000B;
	fma.rn.f64 	%fd354, %fd353, %fd344, 0d3FF0000000000000;
	fma.rn.f64 	%fd355, %fd354, %fd344, 0d3FF0000000000000;
	{
	.reg .b32 %temp; 
	mov.b64 	{%r105, %temp}, %fd355;
	}
	{
	.reg .b32 %temp; 
	mov.b64 	{%temp, %r106}, %fd355;
	}
	shl.b32 	%r212, %r104, 20;
	add.s32 	%r213, %r212, %r106;
	mov.b64 	%fd473, {%r105, %r213};
	{
	.reg .b32 %temp; 
	mov.b64 	{%temp, %r214}, %fd58;
	}
	mov.b32 	%f145, %r214;
	abs.f32 	%f5, %f145;
	setp.lt.f32 	%p114, %f5, 0f4086232B;
	@%p114 bra 	$L__BB2_77;
	setp.lt.f64 	%p115, %fd58, 0d0000000000000000;
	add.f64 	%fd356, %fd58, 0d7FF0000000000000;
	selp.f64 	%fd473, 0d0000000000000000, %fd356, %p115;
	setp.geu.f32 	%p116, %f5, 0f40874800;
	@%p116 bra 	$L__BB2_77;
	shr.u32 	%r215, %r104, 31;
	add.s32 	%r216, %r104, %r215;
	shr.s32 	%r217, %r216, 1;
	shl.b32 	%r218, %r217, 20;
	add.s32 	%r219, %r106, %r218;
	mov.b64 	%fd357, {%r105, %r219};
	sub.s32 	%r220, %r104, %r217;
	shl.b32 	%r221, %r220, 20;
	add.s32 	%r222, %r221, 1072693248;
	mov.b32 	%r223, 0;
	mov.b64 	%fd358, {%r223, %r222};
	mul.f64 	%fd473, %fd358, %fd357;
$L__BB2_77:
	add.f64 	%fd63, %fd478, %fd473;
	add.s64 	%rd180, %rd12, %rd179;
	ld.global.f64 	%fd359, [%rd180];
	sub.f64 	%fd64, %fd359, %fd470;
	fma.rn.f64 	%fd360, %fd64, 0d3FF71547652B82FE, 0d4338000000000000;
	{
	.reg .b32 %temp; 
	mov.b64 	{%r107, %temp}, %fd360;
	}
	mov.f64 	%fd361, 0dC338000000000000;
	add.rn.f64 	%fd362, %fd360, %fd361;
	fma.rn.f64 	%fd363, %fd362, 0dBFE62E42FEFA39EF, %fd64;
	fma.rn.f64 	%fd364, %fd362, 0dBC7ABC9E3B39803F, %fd363;
	fma.rn.f64 	%fd365, %fd364, 0d3E5ADE1569CE2BDF, 0d3E928AF3FCA213EA;
	fma.rn.f64 	%fd366, %fd365, %fd364, 0d3EC71DEE62401315;
	fma.rn.f64 	%fd367, %fd366, %fd364, 0d3EFA01997C89EB71;
	fma.rn.f64 	%fd368, %fd367, %fd364, 0d3F2A01A014761F65;
	fma.rn.f64 	%fd369, %fd368, %fd364, 0d3F56C16C1852B7AF;
	fma.rn.f64 	%fd370, %fd369, %fd364, 0d3F81111111122322;
	fma.rn.f64 	%fd371, %fd370, %fd364, 0d3FA55555555502A1;
	fma.rn.f64 	%fd372, %fd371, %fd364, 0d3FC5555555555511;
	fma.rn.f64 	%fd373, %fd372, %fd364, 0d3FE000000000000B;
	fma.rn.f64 	%fd374, %fd373, %fd364, 0d3FF0000000000000;
	fma.rn.f64 	%fd375, %fd374, %fd364, 0d3FF0000000000000;
	{
	.reg .b32 %temp; 
	mov.b64 	{%r108, %temp}, %fd375;
	}
	{
	.reg .b32 %temp; 
	mov.b64 	{%temp, %r109}, %fd375;
	}
	shl.b32 	%r224, %r107, 20;
	add.s32 	%r225, %r224, %r109;
	mov.b64 	%fd474, {%r108, %r225};
	{
	.reg .b32 %temp; 
	mov.b64 	{%temp, %r226}, %fd64;
	}
	mov.b32 	%f146, %r226;
	abs.f32 	%f6, %f146;
	setp.lt.f32 	%p117, %f6, 0f4086232B;
	@%p117 bra 	$L__BB2_80;
	setp.lt.f64 	%p118, %fd64, 0d0000000000000000;
	add.f64 	%fd376, %fd64, 0d7FF0000000000000;
	selp.f64 	%fd474, 0d0000000000000000, %fd376, %p118;
	setp.geu.f32 	%p119, %f6, 0f40874800;
	@%p119 bra 	$L__BB2_80;
	shr.u32 	%r227, %r107, 31;
	add.s32 	%r228, %r107, %r227;
	shr.s32 	%r229, %r228, 1;
	shl.b32 	%r230, %r229, 20;
	add.s32 	%r231, %r109, %r230;
	mov.b64 	%fd377, {%r108, %r231};
	sub.s32 	%r232, %r107, %r229;
	shl.b32 	%r233, %r232, 20;
	add.s32 	%r234, %r233, 1072693248;
	mov.b32 	%r235, 0;
	mov.b64 	%fd378, {%r235, %r234};
	mul.f64 	%fd474, %fd378, %fd377;
$L__BB2_80:
	add.f64 	%fd478, %fd63, %fd474;
	add.s32 	%r325, %r325, 2;
	add.s32 	%r324, %r324, %r97;
	setp.ne.s32 	%p120, %r325, 0;
	@%p120 bra 	$L__BB2_74;
$L__BB2_81:
	and.b32  	%r236, %r137, 1;
	setp.eq.b32 	%p121, %r236, 1;
	not.pred 	%p122, %p121;
	@%p122 bra 	$L__BB2_86;
	mad.lo.s32 	%r237, %r326, %r138, %r1;
	mul.wide.s32 	%rd181, %r237, 8;
	add.s64 	%rd182, %rd1, %rd181;
	ld.global.f64 	%fd379, [%rd182];
	sub.f64 	%fd72, %fd379, %fd470;
	fma.rn.f64 	%fd380, %fd72, 0d3FF71547652B82FE, 0d4338000000000000;
	{
	.reg .b32 %temp; 
	mov.b64 	{%r113, %temp}, %fd380;
	}
	mov.f64 	%fd381, 0dC338000000000000;
	add.rn.f64 	%fd382, %fd380, %fd381;
	fma.rn.f64 	%fd383, %fd382, 0dBFE62E42FEFA39EF, %fd72;
	fma.rn.f64 	%fd384, %fd382, 0dBC7ABC9E3B39803F, %fd383;
	fma.rn.f64 	%fd385, %fd384, 0d3E5ADE1569CE2BDF, 0d3E928AF3FCA213EA;
	fma.rn.f64 	%fd386, %fd385, %fd384, 0d3EC71DEE62401315;
	fma.rn.f64 	%fd387, %fd386, %fd384, 0d3EFA01997C89EB71;
	fma.rn.f64 	%fd388, %fd387, %fd384, 0d3F2A01A014761F65;
	fma.rn.f64 	%fd389, %fd388, %fd384, 0d3F56C16C1852B7AF;
	fma.rn.f64 	%fd390, %fd389, %fd384, 0d3F81111111122322;
	fma.rn.f64 	%fd391, %fd390, %fd384, 0d3FA55555555502A1;
	fma.rn.f64 	%fd392, %fd391, %fd384, 0d3FC5555555555511;
	fma.rn.f64 	%fd393, %fd392, %fd384, 0d3FE000000000000B;
	fma.rn.f64 	%fd394, %fd393, %fd384, 0d3FF0000000000000;
	fma.rn.f64 	%fd395, %fd394, %fd384, 0d3FF0000000000000;
	{
	.reg .b32 %temp; 
	mov.b64 	{%r114, %temp}, %fd395;
	}
	{
	.reg .b32 %temp; 
	mov.b64 	{%temp, %r115}, %fd395;
	}
	shl.b32 	%r238, %r113, 20;
	add.s32 	%r239, %r238, %r115;
	mov.b64 	%fd477, {%r114, %r239};
	{
	.reg .b32 %temp; 
	mov.b64 	{%temp, %r240}, %fd72;
	}
	mov.b32 	%f147, %r240;
	abs.f32 	%f7, %f147;
	setp.lt.f32 	%p123, %f7, 0f4086232B;
	@%p123 bra 	$L__BB2_85;
	setp.lt.f64 	%p124, %fd72, 0d0000000000000000;
	add.f64 	%fd396, %fd72, 0d7FF0000000000000;
	selp.f64 	%fd477, 0d0000000000000000, %fd396, %p124;
	setp.geu.f32 	%p125, %f7, 0f40874800;
	@%p125 bra 	$L__BB2_85;
	shr.u32 	%r241, %r113, 31;
	add.s32 	%r242, %r113, %r241;
	shr.s32 	%r243, %r242, 1;
	shl.b32 	%r244, %r243, 20;
	add.s32 	%r245, %r115, %r244;
	mov.b64 	%fd397, {%r114, %r245};
	sub.s32 	%r246, %r113, %r243;
	shl.b32 	%r247, %r246, 20;
	add.s32 	%r248, %r247, 1072693248;
	mov.b32 	%r249, 0;
	mov.b64 	%fd398, {%r249, %r248};
	mul.f64 	%fd477, %fd398, %fd397;
$L__BB2_85:
	add.f64 	%fd478, %fd478, %fd477;
$L__BB2_86:
	{
	.reg .b32 %temp; 
	mov.b64 	{%temp, %r327}, %fd478;
	}
	{
	.reg .b32 %temp; 
	mov.b64 	{%r328, %temp}, %fd478;
	}
	setp.gt.s32 	%p126, %r327, 1048575;
	mov.b32 	%r329, -1023;
	@%p126 bra 	$L__BB2_88;
	mul.f64 	%fd478, %fd478, 0d4350000000000000;
	{
	.reg .b32 %temp; 
	mov.b64 	{%temp, %r327}, %fd478;
	}
	{
	.reg .b32 %temp; 
	mov.b64 	{%r328, %temp}, %fd478;
	}
	mov.b32 	%r329, -1077;
$L__BB2_88:
	add.s32 	%r252, %r327, -1;
	setp.gt.u32 	%p127, %r252, 2146435070;
	@%p127 bra 	$L__BB2_92;
	shr.u32 	%r255, %r327, 20;
	add.s32 	%r330, %r329, %r255;
	and.b32  	%r256, %r327, 1048575;
	or.b32  	%r257, %r256, 1072693248;
	mov.b64 	%fd480, {%r328, %r257};
	setp.lt.u32 	%p129, %r257, 1073127583;
	@%p129 bra 	$L__BB2_91;
	{
	.reg .b32 %temp; 
	mov.b64 	{%r258, %temp}, %fd480;
	}
	{
	.reg .b32 %temp; 
	mov.b64 	{%temp, %r259}, %fd480;
	}
	add.s32 	%r260, %r259, -1048576;
	mov.b64 	%fd480, {%r258, %r260};
	add.s32 	%r330, %r330, 1;
$L__BB2_91:
	add.f64 	%fd400, %fd480, 0dBFF0000000000000;
	add.f64 	%fd401, %fd480, 0d3FF0000000000000;
	rcp.approx.ftz.f64 	%fd402, %fd401;
	neg.f64 	%fd403, %fd401;
	fma.rn.f64 	%fd404, %fd403, %fd402, 0d3FF0000000000000;
	fma.rn.f64 	%fd405, %fd404, %fd404, %fd404;
	fma.rn.f64 	%fd406, %fd405, %fd402, %fd402;
	mul.f64 	%fd407, %fd400, %fd406;
	fma.rn.f64 	%fd408, %fd400, %fd406, %fd407;
	mul.f64 	%fd409, %fd408, %fd408;
	fma.rn.f64 	%fd410, %fd409, 0d3EB1380B3AE80F1E, 0d3ED0EE258B7A8B04;
	fma.rn.f64 	%fd411, %fd410, %fd409, 0d3EF3B2669F02676F;
	fma.rn.f64 	%fd412, %fd411, %fd409, 0d3F1745CBA9AB0956;
	fma.rn.f64 	%fd413, %fd412, %fd409, 0d3F3C71C72D1B5154;
	fma.rn.f64 	%fd414, %fd413, %fd409, 0d3F624924923BE72D;
	fma.rn.f64 	%fd415, %fd414, %fd409, 0d3F8999999999A3C4;
	fma.rn.f64 	%fd416, %fd415, %fd409, 0d3FB5555555555554;
	sub.f64 	%fd417, %fd400, %fd408;
	add.f64 	%fd418, %fd417, %fd417;
	neg.f64 	%fd419, %fd408;
	fma.rn.f64 	%fd420, %fd419, %fd400, %fd418;
	mul.f64 	%fd421, %fd406, %fd420;
	mul.f64 	%fd422, %fd409, %fd416;
	fma.rn.f64 	%fd423, %fd422, %fd408, %fd421;
	xor.b32  	%r261, %r330, -2147483648;
	mov.b32 	%r262, 1127219200;
	mov.b64 	%fd424, {%r261, %r262};
	mov.b32 	%r263, -2147483648;
	mov.b64 	%fd425, {%r263, %r262};
	sub.f64 	%fd426, %fd424, %fd425;
	fma.rn.f64 	%fd427, %fd426, 0d3FE62E42FEFA39EF, %fd408;
	fma.rn.f64 	%fd428, %fd426, 0dBFE62E42FEFA39EF, %fd427;
	sub.f64 	%fd429, %fd428, %fd408;
	sub.f64 	%fd430, %fd423, %fd429;
	fma.rn.f64 	%fd431, %fd426, 0d3C7ABC9E3B39803F, %fd430;
	add.f64 	%fd481, %fd427, %fd431;
	bra.uni 	$L__BB2_93;
$L__BB2_92:
	fma.rn.f64 	%fd399, %fd478, 0d7FF0000000000000, 0d7FF0000000000000;
	{
	.reg .b32 %temp; 
	mov.b64 	{%temp, %r253}, %fd478;
	}
	and.b32  	%r254, %r253, 2147483647;
	setp.eq.s32 	%p128, %r254, 0;
	selp.f64 	%fd481, 0dFFF0000000000000, %fd399, %p128;
$L__BB2_93:
	setp.lt.s32 	%p130, %r137, 1;
	add.f64 	%fd432, %fd470, %fd481;
	cvt.rn.f32.f64 	%f8, %fd432;
	mov.f32 	%f343, 0f00000000;
	@%p130 bra 	$L__BB2_102;
	add.s32 	%r265, %r137, -1;
	and.b32  	%r126, %r137, 3;
	setp.lt.u32 	%p131, %r265, 3;
	mov.f32 	%f343, 0f00000000;
	mov.b32 	%r334, 0;
	@%p131 bra 	$L__BB2_97;
	and.b32  	%r334, %r137, 2147483644;
	neg.s32 	%r332, %r334;
	add.s64 	%rd216, %rd3, 8;
	shl.b32 	%r129, %r138, 2;
	mov.f32 	%f343, 0f00000000;
	mul.wide.s32 	%rd186, %r138, 4;
	mov.u32 	%r331, %r1;
$L__BB2_96:
	.pragma "nounroll";
	mul.wide.s32 	%rd183, %r331, 4;
	add.s64 	%rd184, %rd4, %rd183;
	ld.global.f32 	%f152, [%rd184];
	ld.global.f32 	%f153, [%rd216+-8];
	div.rn.f32 	%f154, %f153, %f20;
	sub.f32 	%f155, %f154, %f4;
	add.s64 	%rd185, %rd2, %rd183;
	ld.global.f32 	%f156, [%rd185];
	div.rn.f32 	%f157, %f156, %f21;
	add.f32 	%f158, %f155, %f157;
	sub.f32 	%f159, %f158, %f8;
	fma.rn.f32 	%f160, %f159, 0f3BBB989D, 0f3F000000;
	cvt.sat.f32.f32 	%f161, %f160;
	mov.f32 	%f162, 0f4B400001;
	mov.f32 	%f163, 0f437C0000;
	fma.rm.f32 	%f164, %f161, %f163, %f162;
	add.f32 	%f165, %f164, 0fCB40007F;
	neg.f32 	%f166, %f165;
	fma.rn.f32 	%f167, %f159, 0f3FB8AA3B, %f166;
	fma.rn.f32 	%f168, %f159, 0f32A57060, %f167;
	mov.b32 	%r266, %f164;
	shl.b32 	%r267, %r266, 23;
	mov.b32 	%f169, %r267;
	ex2.approx.ftz.f32 	%f170, %f168;
	mul.f32 	%f171, %f170, %f169;
	fma.rn.f32 	%f172, %f152, %f171, %f343;
	add.s64 	%rd187, %rd184, %rd186;
	ld.global.f32 	%f173, [%rd187];
	ld.global.f32 	%f174, [%rd216+-4];
	div.rn.f32 	%f175, %f174, %f20;
	sub.f32 	%f176, %f175, %f4;
	add.s64 	%rd188, %rd185, %rd186;
	ld.global.f32 	%f177, [%rd188];
	div.rn.f32 	%f178, %f177, %f21;
	add.f32 	%f179, %f176, %f178;
	sub.f32 	%f180, %f179, %f8;
	fma.rn.f32 	%f181, %f180, 0f3BBB989D, 0f3F000000;
	cvt.sat.f32.f32 	%f182, %f181;
	fma.rm.f32 	%f183, %f182, %f163, %f162;
	add.f32 	%f184, %f183, 0fCB40007F;
	neg.f32 	%f185, %f184;
	fma.rn.f32 	%f186, %f180, 0f3FB8AA3B, %f185;
	fma.rn.f32 	%f187, %f180, 0f32A57060, %f186;
	mov.b32 	%r268, %f183;
	shl.b32 	%r269, %r268, 23;
	mov.b32 	%f188, %r269;
	ex2.approx.ftz.f32 	%f189, %f187;
	mul.f32 	%f190, %f189, %f188;
	fma.rn.f32 	%f191, %f173, %f190, %f172;
	add.s64 	%rd189, %rd187, %rd186;
	ld.global.f32 	%f192, [%rd189];
	ld.global.f32 	%f193, [%rd216];
	div.rn.f32 	%f194, %f193, %f20;
	sub.f32 	%f195, %f194, %f4;
	add.s64 	%rd190, %rd188, %rd186;
	ld.global.f32 	%f196, [%rd190];
	div.rn.f32 	%f197, %f196, %f21;
	add.f32 	%f198, %f195, %f197;
	sub.f32 	%f199, %f198, %f8;
	fma.rn.f32 	%f200, %f199, 0f3BBB989D, 0f3F000000;
	cvt.sat.f32.f32 	%f201, %f200;
	fma.rm.f32 	%f202, %f201, %f163, %f162;
	add.f32 	%f203, %f202, 0fCB40007F;
	neg.f32 	%f204, %f203;
	fma.rn.f32 	%f205, %f199, 0f3FB8AA3B, %f204;
	fma.rn.f32 	%f206, %f199, 0f32A57060, %f205;
	mov.b32 	%r270, %f202;
	shl.b32 	%r271, %r270, 23;
	mov.b32 	%f207, %r271;
	ex2.approx.ftz.f32 	%f208, %f206;
	mul.f32 	%f209, %f208, %f207;
	fma.rn.f32 	%f210, %f192, %f209, %f191;
	add.s64 	%rd191, %rd189, %rd186;
	ld.global.f32 	%f211, [%rd191];
	ld.global.f32 	%f212, [%rd216+4];
	div.rn.f32 	%f213, %f212, %f20;
	sub.f32 	%f214, %f213, %f4;
	add.s64 	%rd192, %rd190, %rd186;
	ld.global.f32 	%f215, [%rd192];
	div.rn.f32 	%f216, %f215, %f21;
	add.f32 	%f217, %f214, %f216;
	sub.f32 	%f218, %f217, %f8;
	fma.rn.f32 	%f219, %f218, 0f3BBB989D, 0f3F000000;
	cvt.sat.f32.f32 	%f220, %f219;
	fma.rm.f32 	%f221, %f220, %f163, %f162;
	add.f32 	%f222, %f221, 0fCB40007F;
	neg.f32 	%f223, %f222;
	fma.rn.f32 	%f224, %f218, 0f3FB8AA3B, %f223;
	fma.rn.f32 	%f225, %f218, 0f32A57060, %f224;
	mov.b32 	%r272, %f221;
	shl.b32 	%r273, %r272, 23;
	mov.b32 	%f226, %r273;
	ex2.approx.ftz.f32 	%f227, %f225;
	mul.f32 	%f228, %f227, %f226;
	fma.rn.f32 	%f343, %f211, %f228, %f210;
	add.s32 	%r332, %r332, 4;
	add.s64 	%rd216, %rd216, 16;
	add.s32 	%r331, %r331, %r129;
	setp.ne.s32 	%p132, %r332, 0;
	@%p132 bra 	$L__BB2_96;
$L__BB2_97:
	setp.eq.s32 	%p133, %r126, 0;
	@%p133 bra 	$L__BB2_102;
	setp.eq.s32 	%p134, %r126, 1;
	@%p134 bra 	$L__BB2_100;
	mad.lo.s32 	%r274, %r334, %r138, %r1;
	mul.wide.s32 	%rd193, %r274, 4;
	add.s64 	%rd194, %rd4, %rd193;
	ld.global.f32 	%f230, [%rd194];
	mul.wide.u32 	%rd195, %r334, 4;
	add.s64 	%rd196, %rd3, %rd195;
	ld.global.f32 	%f231, [%rd196];
	div.rn.f32 	%f232, %f231, %f20;
	sub.f32 	%f233, %f232, %f4;
	add.s64 	%rd197, %rd2, %rd193;
	ld.global.f32 	%f234, [%rd197];
	div.rn.f32 	%f235, %f234, %f21;
	add.f32 	%f236, %f233, %f235;
	sub.f32 	%f237, %f236, %f8;
	fma.rn.f32 	%f238, %f237, 0f3BBB989D, 0f3F000000;
	cvt.sat.f32.f32 	%f239, %f238;
	mov.f32 	%f240, 0f4B400001;
	mov.f32 	%f241, 0f437C0000;
	fma.rm.f32 	%f242, %f239, %f241, %f240;
	add.f32 	%f243, %f242, 0fCB40007F;
	neg.f32 	%f244, %f243;
	fma.rn.f32 	%f245, %f237, 0f3FB8AA3B, %f244;
	fma.rn.f32 	%f246, %f237, 0f32A57060, %f245;
	mov.b32 	%r275, %f242;
	shl.b32 	%r276, %r275, 23;
	mov.b32 	%f247, %r276;
	ex2.approx.ftz.f32 	%f248, %f246;
	mul.f32 	%f249, %f248, %f247;
	fma.rn.f32 	%f250, %f230, %f249, %f343;
	mul.wide.s32 	%rd198, %r138, 4;
	add.s64 	%rd199, %rd194, %rd198;
	ld.global.f32 	%f251, [%rd199];
	ld.global.f32 	%f252, [%rd196+4];
	div.rn.f32 	%f253, %f252, %f20;
	sub.f32 	%f254, %f253, %f4;
	add.s64 	%rd200, %rd197, %rd198;
	ld.global.f32 	%f255, [%rd200];
	div.rn.f32 	%f256, %f255, %f21;
	add.f32 	%f257, %f254, %f256;
	sub.f32 	%f258, %f257, %f8;
	fma.rn.f32 	%f259, %f258, 0f3BBB989D, 0f3F000000;
	cvt.sat.f32.f32 	%f260, %f259;
	fma.rm.f32 	%f261, %f260, %f241, %f240;
	add.f32 	%f262, %f261, 0fCB40007F;
	neg.f32 	%f263, %f262;
	fma.rn.f32 	%f264, %f258, 0f3FB8AA3B, %f263;
	fma.rn.f32 	%f265, %f258, 0f32A57060, %f264;
	mov.b32 	%r277, %f261;
	shl.b32 	%r278, %r277, 23;
	mov.b32 	%f266, %r278;
	ex2.approx.ftz.f32 	%f267, %f265;
	mul.f32 	%f268, %f267, %f266;
	fma.rn.f32 	%f343, %f251, %f268, %f250;
	add.s32 	%r334, %r334, 2;
$L__BB2_100:
	and.b32  	%r279, %r137, 1;
	setp.eq.b32 	%p135, %r279, 1;
	not.pred 	%p136, %p135;
	@%p136 bra 	$L__BB2_102;
	mad.lo.s32 	%r280, %r334, %r138, %r1;
	mul.wide.s32 	%rd201, %r280, 4;
	add.s64 	%rd202, %rd4, %rd201;
	ld.global.f32 	%f269, [%rd202];
	mul.wide.u32 	%rd203, %r334, 4;
	add.s64 	%rd204, %rd3, %rd203;
	ld.global.f32 	%f270, [%rd204];
	div.rn.f32 	%f271, %f270, %f20;
	sub.f32 	%f272, %f271, %f4;
	add.s64 	%rd205, %rd2, %rd201;
	ld.global.f32 	%f273, [%rd205];
	div.rn.f32 	%f274, %f273, %f21;
	add.f32 	%f275, %f272, %f274;
	sub.f32 	%f276, %f275, %f8;
	fma.rn.f32 	%f277, %f276, 0f3BBB989D, 0f3F000000;
	cvt.sat.f32.f32 	%f278, %f277;
	mov.f32 	%f279, 0f4B400001;
	mov.f32 	%f280, 0f437C0000;
	fma.rm.f32 	%f281, %f278, %f280, %f279;
	add.f32 	%f282, %f281, 0fCB40007F;
	neg.f32 	%f283, %f282;
	fma.rn.f32 	%f284, %f276, 0f3FB8AA3B, %f283;
	fma.rn.f32 	%f285, %f276, 0f32A57060, %f284;
	mov.b32 	%r281, %f281;
	shl.b32 	%r282, %r281, 23;
	mov.b32 	%f286, %r282;
	ex2.approx.ftz.f32 	%f287, %f285;
	mul.f32 	%f288, %f287, %f286;
	fma.rn.f32 	%f343, %f269, %f288, %f343;
$L__BB2_102:
	ld.param.u64 	%rd213, [_Z24compute_human_likelihoodffffPfS_S_PiS0_S_Pdii_param_7];
	cvta.to.global.u64 	%rd206, %rd213;
	mul.wide.s32 	%rd207, %r1, 4;
	add.s64 	%rd208, %rd206, %rd207;
	ld.global.u32 	%r283, [%rd208];
	cvt.rn.f32.s32 	%f289, %r283;
	mul.f32 	%f290, %f18, %f343;
	cvt.f64.f32 	%fd433, %f290;
	cvt.f64.f32 	%fd434, %f18;
	mov.f64 	%fd435, 0d3FF0000000000000;
	sub.f64 	%fd436, %fd435, %fd434;
	cvt.f64.f32 	%fd437, %f19;
	fma.rn.f64 	%fd438, %fd436, %fd437, %fd433;
	cvt.rn.f32.f64 	%f291, %fd438;
	setp.lt.f32 	%p137, %f291, 0f00800000;
	mul.f32 	%f292, %f291, 0f4B000000;
	selp.f32 	%f293, %f292, %f291, %p137;
	selp.f32 	%f294, 0fC1B80000, 0f00000000, %p137;
	mov.b32 	%r284, %f293;
	add.s32 	%r285, %r284, -1059760811;
	and.b32  	%r286, %r285, -8388608;
	sub.s32 	%r287, %r284, %r286;
	mov.b32 	%f295, %r287;
	cvt.rn.f32.s32 	%f296, %r286;
	fma.rn.f32 	%f297, %f296, 0f34000000, %f294;
	add.f32 	%f298, %f295, 0fBF800000;
	fma.rn.f32 	%f299, %f298, 0fBE055027, 0f3E1039F6;
	fma.rn.f32 	%f300, %f299, %f298, 0fBDF8CDCC;
	fma.rn.f32 	%f301, %f300, %f298, 0f3E0F2955;
	fma.rn.f32 	%f302, %f301, %f298, 0fBE2AD8B9;
	fma.rn.f32 	%f303, %f302, %f298, 0f3E4CED0B;
	fma.rn.f32 	%f304, %f303, %f298, 0fBE7FFF22;
	fma.rn.f32 	%f305, %f304, %f298, 0f3EAAAA78;
	fma.rn.f32 	%f306, %f305, %f298, 0fBF000000;
	mul.f32 	%f307, %f298, %f306;
	fma.rn.f32 	%f308, %f307, %f298, %f298;
	fma.rn.f32 	%f309, %f297, 0f3F317218, %f308;
	setp.gt.u32 	%p138, %r284, 2139095039;
	fma.rn.f32 	%f310, %f293, 0f7F800000, 0f7F800000;
	selp.f32 	%f311, %f310, %f309, %p138;
	setp.eq.f32 	%p139, %f293, 0f00000000;
	selp.f32 	%f312, 0fFF800000, %f311, %p139;
	cvta.to.global.u64 	%rd209, %rd17;
	add.s64 	%rd210, %rd209, %rd207;
	ld.global.u32 	%r288, [%rd210];
	cvt.rn.f32.s32 	%f313, %r288;
	cvt.f64.f32 	%fd439, %f343;
	sub.f64 	%fd440, %fd435, %fd439;
	mul.f64 	%fd441, %fd440, %fd434;
	sub.f64 	%fd442, %fd435, %fd437;
	fma.rn.f64 	%fd443, %fd436, %fd442, %fd441;
	cvt.rn.f32.f64 	%f314, %fd443;
	setp.lt.f32 	%p140, %f314, 0f00800000;
	mul.f32 	%f315, %f314, 0f4B000000;
	selp.f32 	%f316, %f315, %f314, %p140;
	selp.f32 	%f317, 0fC1B80000, 0f00000000, %p140;
	mov.b32 	%r289, %f316;
	add.s32 	%r290, %r289, -1059760811;
	and.b32  	%r291, %r290, -8388608;
	sub.s32 	%r292, %r289, %r291;
	mov.b32 	%f318, %r292;
	cvt.rn.f32.s32 	%f319, %r291;
	fma.rn.f32 	%f320, %f319, 0f34000000, %f317;
	add.f32 	%f321, %f318, 0fBF800000;
	fma.rn.f32 	%f322, %f321, 0fBE055027, 0f3E1039F6;
	fma.rn.f32 	%f323, %f322, %f321, 0fBDF8CDCC;
	fma.rn.f32 	%f324, %f323, %f321, 0f3E0F2955;
	fma.rn.f32 	%f325, %f324, %f321, 0fBE2AD8B9;
	fma.rn.f32 	%f326, %f325, %f321, 0f3E4CED0B;
	fma.rn.f32 	%f327, %f326, %f321, 0fBE7FFF22;
	fma.rn.f32 	%f328, %f327, %f321, 0f3EAAAA78;
	fma.rn.f32 	%f329, %f328, %f321, 0fBF000000;
	mul.f32 	%f330, %f321, %f329;
	fma.rn.f32 	%f331, %f330, %f321, %f321;
	fma.rn.f32 	%f332, %f320, 0f3F317218, %f331;
	setp.gt.u32 	%p141, %r289, 2139095039;
	fma.rn.f32 	%f333, %f316, 0f7F800000, 0f7F800000;
	selp.f32 	%f334, %f333, %f332, %p141;
	setp.eq.f32 	%p142, %f316, 0f00000000;
	selp.f32 	%f335, 0fFF800000, %f334, %p142;
	mul.f32 	%f336, %f335, %f313;
	fma.rn.f32 	%f337, %f312, %f289, %f336;
	cvta.to.global.u64 	%rd211, %rd18;
	add.s64 	%rd212, %rd211, %rd207;
	st.global.f32 	[%rd212], %f337;
$L__BB2_103:
	ret;

}


// ===== COMPILED SASS (sm_100) =====

	.target	sm_100

	.elftype	@"ET_EXEC"


//--------------------- .note.nv.tkinfo           --------------------------
	.section	.note.nv.tkinfo,"",@"SHT_NOTE"
	.sectionflags	@"SHF_NOTE_NV_TKINFO"
	.tkinfo
        /*0018*/ 	.word	0x00000002
        /*0030*/ 	.string	""
        /*0030*/ 	.string	"ptxas"
        /*0030*/ 	.string	"Cuda compilation tools, release 13.0, V13.0.88"
        /*0030*/ 	.string	"Build cuda_13.0.r13.0/compiler.36424714_0"
        /*0030*/ 	.string	"-arch sm_100 -m 64 "



//--------------------- .note.nv.cuinfo           --------------------------
	.section	.note.nv.cuinfo,"",@"SHT_NOTE"
	.sectionflags	@"SHF_NOTE_NV_CUINFO"
        /*0018*/ 	.short	0x0002
        /*001a*/ 	.short	0x0064
        /*001c*/ 	.short	0x0082
	.zero		2


//--------------------- .nv.info                  --------------------------
	.section	.nv.info,"",@"SHT_CUDA_INFO"
	.align	4


	//----- nvinfo : EIATTR_REGCOUNT
	.align		4
        /*0000*/ 	.byte	0x04, 0x2f
        /*0002*/ 	.short	(.L_1 - .L_0)
	.align		4
.L_0:
        /*0004*/ 	.word	index@(_Z18compute_PCFG_priorPfPiS_ii)
        /*0008*/ 	.word	0x0000001d


	//----- nvinfo : EIATTR_FRAME_SIZE
	.align		4
.L_1:
        /*000c*/ 	.byte	0x04, 0x11
        /*000e*/ 	.short	(.L_3 - .L_2)
	.align		4
.L_2:
        /*0010*/ 	.word	index@(_Z18compute_PCFG_priorPfPiS_ii)
        /*0014*/ 	.word	0x00000000


	//----- nvinfo : EIATTR_REGCOUNT
	.align		4
.L_3:
        /*0018*/ 	.byte	0x04, 0x2f
        /*001a*/ 	.short	(.L_5 - .L_4)
	.align		4
.L_4:
        /*001c*/ 	.word	index@(_Z16compute_RR_priorPfPiS_iiiS0_)
        /*0020*/ 	.word	0x0000001d


	//----- nvinfo : EIATTR_FRAME_SIZE
	.align		4
.L_5:
        /*0024*/ 	.byte	0x04, 0x11
        /*0026*/ 	.short	(.L_7 - .L_6)
	.align		4
.L_6:
        /*0028*/ 	.word	index@(_Z16compute_RR_priorPfPiS_iiiS0_)
        /*002c*/ 	.word	0x00000000


	//----- nvinfo : EIATTR_REGCOUNT
	.align		4
.L_7:
        /*0030*/ 	.byte	0x04, 0x2f
        /*0032*/ 	.short	(.L_9 - .L_8)
	.align		4
.L_8:
        /*0034*/ 	.word	index@(_Z24compute_human_likelihoodffffPfS_S_PiS0_S_Pdii)
        /*0038*/ 	.word	0x00000028


	//----- nvinfo : EIATTR_FRAME_SIZE
	.align		4
.L_9:
        /*003c*/ 	.byte	0x04, 0x11
        /*003e*/ 	.short	(.L_11 - .L_10)
	.align		4
.L_10:
        /*0040*/ 	.word	index@($__internal_0_$__cuda_sm3x_div_rn_noftz_f32_slowpath)
        /*0044*/ 	.word	0x00000000


	//----- nvinfo : EIATTR_FRAME_SIZE
	.align		4
.L_11:
        /*0048*/ 	.byte	0x04, 0x11
        /*004a*/ 	.short	(.L_13 - .L_12)
	.align		4
.L_12:
        /*004c*/ 	.word	index@(_Z24compute_human_likelihoodffffPfS_S_PiS0_S_Pdii)
        /*0050*/ 	.word	0x00000000


	//----- nvinfo : EIATTR_MIN_STACK_SIZE
	.align		4
.L_13:
        /*0054*/ 	.byte	0x04, 0x12
        /*0056*/ 	.short	(.L_15 - .L_14)
	.align		4
.L_14:
        /*0058*/ 	.word	index@(_Z24compute_human_likelihoodffffPfS_S_PiS0_S_Pdii)
        /*005c*/ 	.word	0x00000000


	//----- nvinfo : EIATTR_MIN_STACK_SIZE
	.align		4
.L_15:
        /*0060*/ 	.byte	0x04, 0x12
        /*0062*/ 	.short	(.L_17 - .L_16)
	.align		4
.L_16:
        /*0064*/ 	.word	index@(_Z16compute_RR_priorPfPiS_iiiS0_)
        /*0068*/ 	.word	0x00000000


	//----- nvinfo : EIATTR_MIN_STACK_SIZE
	.align		4
.L_17:
        /*006c*/ 	.byte	0x04, 0x12
        /*006e*/ 	.short	(.L_19 - .L_18)
	.align		4
.L_18:
        /*0070*/ 	.word	index@(_Z18compute_PCFG_priorPfPiS_ii)
        /*0074*/ 	.word	0x00000000
.L_19:


//--------------------- .nv.compat                --------------------------
	.section	.nv.compat,"",@"SHT_CUDA_COMPAT_INFO"
	.align	4
        /*0000*/ 	.byte	0x02, 0x09, 0x00, 0x00, 0x02, 0x02, 0x01, 0x00, 0x02, 0x05, 0x05, 0x00, 0x03, 0x07, 0x01, 0x01
        /*0010*/ 	.byte	0x02, 0x03, 0x00, 0x00, 0x02, 0x06, 0x01, 0x00, 0x04, 0x0b, 0x08, 0x00, 0x01, 0x00, 0x00, 0x00
        /*0020*/ 	.byte	0x00, 0x00, 0x00, 0x00


//--------------------- .nv.info._Z24compute_human_likelihoodffffPfS_S_PiS0_S_Pdii --------------------------
	.section	.nv.info._Z24compute_human_likelihoodffffPfS_S_PiS0_S_Pdii,"",@"SHT_CUDA_INFO"
	.sectionflags	@""
	.align	4


	//----- nvinfo : EIATTR_CUDA_API_VERSION
	.align		4
        /*0000*/ 	.byte	0x04, 0x37
        /*0002*/ 	.short	(.L_21 - .L_20)
.L_20:
        /*0004*/ 	.word	0x00000082


	//----- nvinfo : EIATTR_KPARAM_INFO
	.align		4
.L_21:
        /*0008*/ 	.byte	0x04, 0x17
        /*000a*/ 	.short	(.L_23 - .L_22)
.L_22:
        /*000c*/ 	.word	0x00000000
        /*0010*/ 	.short	0x000c
        /*0012*/ 	.short	0x004c
        /*0014*/ 	.byte	0x00, 0xf0, 0x11, 0x00


	//----- nvinfo : EIATTR_KPARAM_INFO
	.align		4
.L_23:
        /*0018*/ 	.byte	0x04, 0x17
        /*001a*/ 	.short	(.L_25 - .L_24)
.L_24:
        /*001c*/ 	.word	0x00000000
        /*0020*/ 	.short	0x000b
        /*0022*/ 	.short	0x0048
        /*0024*/ 	.byte	0x00, 0xf0, 0x11, 0x00


	//----- nvinfo : EIATTR_KPARAM_INFO
	.align		4
.L_25:
        /*0028*/ 	.byte	0x04, 0x17
        /*002a*/ 	.short	(.L_27 - .L_26)
.L_26:
        /*002c*/ 	.word	0x00000000
        /*0030*/ 	.short	0x000a
        /*0032*/ 	.short	0x0040
        /*0034*/ 	.byte	0x00, 0xf5, 0x21, 0x00


	//----- nvinfo : EIATTR_KPARAM_INFO
	.align		4
.L_27:
        /*0038*/ 	.byte	0x04, 0x17
        /*003a*/ 	.short	(.L_29 - .L_28)
.L_28:
        /*003c*/ 	.word	0x00000000
        /*0040*/ 	.short	0x0009
        /*0042*/ 	.short	0x0038
        /*0044*/ 	.byte	0x00, 0xf5, 0x21, 0x00


	//----- nvinfo : EIATTR_KPARAM_INFO
	.align		4
.L_29:
        /*0048*/ 	.byte	0x04, 0x17
        /*004a*/ 	.short	(.L_31 - .L_30)
.L_30:
        /*004c*/ 	.word	0x00000000
        /*0050*/ 	.short	0x0008
        /*0052*/ 	.short	0x0030
        /*0054*/ 	.byte	0x00, 0xf5, 0x21, 0x00


	//----- nvinfo : EIATTR_KPARAM_INFO
	.align		4
.L_31:
        /*0058*/ 	.byte	0x04, 0x17
        /*005a*/ 	.short	(.L_33 - .L_32)
.L_32:
        /*005c*/ 	.word	0x00000000
        /*0060*/ 	.short	0x0007
        /*0062*/ 	.short	0x0028
        /*0064*/ 	.byte	0x00, 0xf5, 0x21, 0x00


	//----- nvinfo : EIATTR_KPARAM_INFO
	.align		4
.L_33:
        /*0068*/ 	.byte	0x04, 0x17
        /*006a*/ 	.short	(.L_35 - .L_34)
.L_34:
        /*006c*/ 	.word	0x00000000
        /*0070*/ 	.short	0x0006
        /*0072*/ 	.short	0x0020
        /*0074*/ 	.byte	0x00, 0xf5, 0x21, 0x00


	//----- nvinfo : EIATTR_KPARAM_INFO
	.align		4
.L_35:
        /*0078*/ 	.byte	0x04, 0x17
        /*007a*/ 	.short	(.L_37 - .L_36)
.L_36:
        /*007c*/ 	.word	0x00000000
        /*0080*/ 	.short	0x0005
        /*0082*/ 	.short	0x0018
        /*0084*/ 	.byte	0x00, 0xf5, 0x21, 0x00


	//----- nvinfo : EIATTR_KPARAM_INFO
	.align		4
.L_37:
        /*0088*/ 	.byte	0x04, 0x17
        /*008a*/ 	.short	(.L_39 - .L_38)
.L_38:
        /*008c*/ 	.word	0x00000000
        /*0090*/ 	.short	0x0004
        /*0092*/ 	.short	0x0010
        /*0094*/ 	.byte	0x00, 0xf5, 0x21, 0x00


	//----- nvinfo : EIATTR_KPARAM_INFO
	.align		4
.L_39:
        /*0098*/ 	.byte	0x04, 0x17
        /*009a*/ 	.short	(.L_41 - .L_40)
.L_40:
        /*009c*/ 	.word	0x00000000
        /*00a0*/ 	.short	0x0003
        /*00a2*/ 	.short	0x000c
        /*00a4*/ 	.byte	0x00, 0xf0, 0x11, 0x00


	//----- nvinfo : EIATTR_KPARAM_INFO
	.align		4
.L_41:
        /*00a8*/ 	.byte	0x04, 0x17
        /*00aa*/ 	.short	(.L_43 - .L_42)
.L_42:
        /*00ac*/ 	.word	0x00000000
        /*00b0*/ 	.short	0x0002
        /*00b2*/ 	.short	0x0008
        /*00b4*/ 	.byte	0x00, 0xf0, 0x11, 0x00


	//----- nvinfo : EIATTR_KPARAM_INFO
	.align		4
.L_43:
        /*00b8*/ 	.byte	0x04, 0x17
        /*00ba*/ 	.short	(.L_45 - .L_44)
.L_44:
        /*00bc*/ 	.word	0x00000000
        /*00c0*/ 	.short	0x0001
        /*00c2*/ 	.short	0x0004
        /*00c4*/ 	.byte	0x00, 0xf0, 0x11, 0x00


	//----- nvinfo : EIATTR_KPARAM_INFO
	.align		4
.L_45:
        /*00c8*/ 	.byte	0x04, 0x17
        /*00ca*/ 	.short	(.L_47 - .L_46)
.L_46:
        /*00cc*/ 	.word	0x00000000
        /*00d0*/ 	.short	0x0000
        /*00d2*/ 	.short	0x0000
        /*00d4*/ 	.byte	0x00, 0xf0, 0x11, 0x00


	//----- nvinfo : EIATTR_SPARSE_MMA_MASK
	.align		4
.L_47:
        /*00d8*/ 	.byte	0x03, 0x50
        /*00da*/ 	.short	0x0000


	//----- nvinfo : EIATTR_MAXREG_COUNT
	.align		4
        /*00dc*/ 	.byte	0x03, 0x1b
        /*00de*/ 	.short	0x00ff


	//----- nvinfo : EIATTR_MERCURY_ISA_VERSION
	.align		4
        /*00e0*/ 	.byte	0x03, 0x5f
        /*00e2*/ 	.short	0x0101


	//----- nvinfo : EIATTR_VRC_CTA_INIT_COUNT
	.align		4
        /*00e4*/ 	.byte	0x02, 0x4a
	.zero		1
	.zero		1


	//----- nvinfo : EIATTR_EXIT_INSTR_OFFSETS
	.align		4
        /*00e8*/ 	.byte	0x04, 0x1c
        /*00ea*/ 	.short	(.L_49 - .L_48)


	//   ....[0]....
.L_48:
        /*00ec*/ 	.word	0x00000080


	//   ....[1]....
        /*00f0*/ 	.word	0x00009420


	//----- nvinfo : EIATTR_CRS_STACK_SIZE
	.align		4
.L_49:
        /*00f4*/ 	.byte	0x04, 0x1e
        /*00f6*/ 	.short	(.L_51 - .L_50)
.L_50:
        /*00f8*/ 	.word	0x00000000


	//----- nvinfo : EIATTR_CBANK_PARAM_SIZE
	.align		4
.L_51:
        /*00fc*/ 	.byte	0x03, 0x19
        /*00fe*/ 	.short	0x0050


	//----- nvinfo : EIATTR_PARAM_CBANK
	.align		4
        /*0100*/ 	.byte	0x04, 0x0a
        /*0102*/ 	.short	(.L_53 - .L_52)
	.align		4
.L_52:
        /*0104*/ 	.word	index@(.nv.constant0._Z24compute_human_likelihoodffffPfS_S_PiS0_S_Pdii)
        /*0108*/ 	.short	0x0380
        /*010a*/ 	.short	0x0050


	//----- nvinfo : EIATTR_SW_WAR
	.align		4
.L_53:
        /*010c*/ 	.byte	0x04, 0x36
        /*010e*/ 	.short	(.L_55 - .L_54)
.L_54:
        /*0110*/ 	.word	0x00000008
.L_55:


//--------------------- .nv.info._Z16compute_RR_priorPfPiS_iiiS0_ --------------------------
	.section	.nv.info._Z16compute_RR_priorPfPiS_iiiS0_,"",@"SHT_CUDA_INFO"
	.sectionflags	@""
	.align	4


	//----- nvinfo : EIATTR_CUDA_API_VERSION
	.align		4
        /*0000*/ 	.byte	0x04, 0x37
        /*0002*/ 	.short	(.L_57 - .L_56)
.L_56:
        /*0004*/ 	.word	0x00000082


	//----- nvinfo : EIATTR_KPARAM_INFO
	.align		4
.L_57:
        /*0008*/ 	.byte	0x04, 0x17
        /*000a*/ 	.short	(.L_59 - .L_58)
.L_58:
        /*000c*/ 	.word	0x00000000
        /*0010*/ 	.short	0x0006
        /*0012*/ 	.short	0x0028
        /*0014*/ 	.byte	0x00, 0xf5, 0x21, 0x00


	//----- nvinfo : EIATTR_KPARAM_INFO
	.align		4
.L_59:
        /*0018*/ 	.byte	0x04, 0x17
        /*001a*/ 	.short	(.L_61 - .L_60)
.L_60:
        /*001c*/ 	.word	0x00000000
        /*0020*/ 	.short	0x0005
        /*0022*/ 	.short	0x0020
        /*0024*/ 	.byte	0x00, 0xf0, 0x11, 0x00


	//----- nvinfo : EIATTR_KPARAM_INFO
	.align		4
.L_61:
        /*0028*/ 	.byte	0x04, 0x17
        /*002a*/ 	.short	(.L_63 - .L_62)
.L_62:
        /*002c*/ 	.word	0x00000000
        /*0030*/ 	.short	0x0004
        /*0032*/ 	.short	0x001c
        /*0034*/ 	.byte	0x00, 0xf0, 0x11, 0x00


	//----- nvinfo : EIATTR_KPARAM_INFO
	.align		4
.L_63:
        /*0038*/ 	.byte	0x04, 0x17
        /*003a*/ 	.short	(.L_65 - .L_64)
.L_64:
        /*003c*/ 	.word	0x00000000
        /*0040*/ 	.short	0x0003
        /*0042*/ 	.short	0x0018
        /*0044*/ 	.byte	0x00, 0xf0, 0x11, 0x00


	//----- nvinfo : EIATTR_KPARAM_INFO
	.align		4
.L_65:
        /*0048*/ 	.byte	0x04, 0x17
        /*004a*/ 	.short	(.L_67 - .L_66)
.L_66:
        /*004c*/ 	.word	0x00000000
        /*0050*/ 	.short	0x0002
        /*0052*/ 	.short	0x0010
        /*0054*/ 	.byte	0x00, 0xf5, 0x21, 0x00


	//----- nvinfo : EIATTR_KPARAM_INFO
	.align		4
.L_67:
        /*0058*/ 	.byte	0x04, 0x17
        /*005a*/ 	.short	(.L_69 - .L_68)
.L_68:
        /*005c*/ 	.word	0x00000000
        /*0060*/ 	.short	0x0001
        /*0062*/ 	.short	0x0008
        /*0064*/ 	.byte	0x00, 0xf5, 0x21, 0x00


	//----- nvinfo : EIATTR_KPARAM_INFO
	.align		4
.L_69:
        /*0068*/ 	.byte	0x04, 0x17
        /*006a*/ 	.short	(.L_71 - .L_70)
.L_70:
        /*006c*/ 	.word	0x00000000
        /*0070*/ 	.short	0x0000
        /*0072*/ 	.short	0x0000
        /*0074*/ 	.byte	0x00, 0xf5, 0x21, 0x00


	//----- nvinfo : EIATTR_SPARSE_MMA_MASK
	.align		4
.L_71:
        /*0078*/ 	.byte	0x03, 0x50
        /*007a*/ 	.short	0x0000


	//----- nvinfo : EIATTR_MAXREG_COUNT
	.align		4
        /*007c*/ 	.byte	0x03, 0x1b
        /*007e*/ 	.short	0x00ff


	//----- nvinfo : EIATTR_MERCURY_ISA_VERSION
	.align		4
        /*0080*/ 	.byte	0x03, 0x5f
        /*0082*/ 	.short	0x0101


	//----- nvinfo : EIATTR_VRC_CTA_INIT_COUNT
	.align		4
        /*0084*/ 	.byte	0x02, 0x4a
	.zero		1
	.zero		1


	//----- nvinfo : EIATTR_EXIT_INSTR_OFFSETS
	.align		4
        /*0088*/ 	.byte	0x04, 0x1c
        /*008a*/ 	.short	(.L_73 - .L_72)


	//   ....[0]....
.L_72:
        /*008c*/ 	.word	0x00000070


	//   ....[1]....
        /*0090*/ 	.word	0x000037b0


	//----- nvinfo : EIATTR_CRS_STACK_SIZE
	.align		4
.L_73:
        /*0094*/ 	.byte	0x04, 0x1e
        /*0096*/ 	.short	(.L_75 - .L_74)
.L_74:
        /*0098*/ 	.word	0x00000000


	//----- nvinfo : EIATTR_CBANK_PARAM_SIZE
	.align		4
.L_75:
        /*009c*/ 	.byte	0x03, 0x19
        /*009e*/ 	.short	0x0030


	//----- nvinfo : EIATTR_PARAM_CBANK
	.align		4
        /*00a0*/ 	.byte	0x04, 0x0a
        /*00a2*/ 	.short	(.L_77 - .L_76)
	.align		4
.L_76:
        /*00a4*/ 	.word	index@(.nv.constant0._Z16compute_RR_priorPfPiS_iiiS0_)
        /*00a8*/ 	.short	0x0380
        /*00aa*/ 	.short	0x0030


	//----- nvinfo : EIATTR_SW_WAR
	.align		4
.L_77:
        /*00ac*/ 	.byte	0x04, 0x36
        /*00ae*/ 	.short	(.L_79 - .L_78)
.L_78:
        /*00b0*/ 	.word	0x00000008
.L_79:


//--------------------- .nv.info._Z18compute_PCFG_priorPfPiS_ii --------------------------
	.section	.nv.info._Z18compute_PCFG_priorPfPiS_ii,"",@"SHT_CUDA_INFO"
	.sectionflags	@""
	.align	4


	//----- nvinfo : EIATTR_CUDA_API_VERSION
	.align		4
        /*0000*/ 	.byte	0x04, 0x37
        /*0002*/ 	.short	(.L_81 - .L_80)
.L_80:
        /*0004*/ 	.word	0x00000082


	//----- nvinfo : EIATTR_KPARAM_INFO
	.align		4
.L_81:
        /*0008*/ 	.byte	0x04, 0x17
        /*000a*/ 	.short	(.L_83 - .L_82)
.L_82:
        /*000c*/ 	.word	0x00000000
        /*0010*/ 	.short	0x0004
        /*0012*/ 	.short	0x001c
        /*0014*/ 	.byte	0x00, 0xf0, 0x11, 0x00


	//----- nvinfo : EIATTR_KPARAM_INFO
	.align		4
.L_83:
        /*0018*/ 	.byte	0x04, 0x17
        /*001a*/ 	.short	(.L_85 - .L_84)
.L_84:
        /*001c*/ 	.word	0x00000000
        /*0020*/ 	.short	0x0003
        /*0022*/ 	.short	0x0018
        /*0024*/ 	.byte	0x00, 0xf0, 0x11, 0x00


	//----- nvinfo : EIATTR_KPARAM_INFO
	.align		4
.L_85:
        /*0028*/ 	.byte	0x04, 0x17
        /*002a*/ 	.short	(.L_87 - .L_86)
.L_86:
        /*002c*/ 	.word	0x00000000
        /*0030*/ 	.short	0x0002
        /*0032*/ 	.short	0x0010
        /*0034*/ 	.byte	0x00, 0xf5, 0x21, 0x00


	//----- nvinfo : EIATTR_KPARAM_INFO
	.align		4
.L_87:
        /*0038*/ 	.byte	0x04, 0x17
        /*003a*/ 	.short	(.L_89 - .L_88)
.L_88:
        /*003c*/ 	.word	0x00000000
        /*0040*/ 	.short	0x0001
        /*0042*/ 	.short	0x0008
        /*0044*/ 	.byte	0x00, 0xf5, 0x21, 0x00


	//----- nvinfo : EIATTR_KPARAM_INFO
	.align		4
.L_89:
        /*0048*/ 	.byte	0x04, 0x17
        /*004a*/ 	.short	(.L_91 - .L_90)
.L_90:
        /*004c*/ 	.word	0x00000000
        /*0050*/ 	.short	0x0000
        /*0052*/ 	.short	0x0000
        /*0054*/ 	.byte	0x00, 0xf5, 0x21, 0x00


	//----- nvinfo : EIATTR_SPARSE_MMA_MASK
	.align		4
.L_91:
        /*0058*/ 	.byte	0x03, 0x50
        /*005a*/ 	.short	0x0000


	//----- nvinfo : EIATTR_MAXREG_COUNT
	.align		4
        /*005c*/ 	.byte	0x03, 0x1b
        /*005e*/ 	.short	0x00ff


	//----- nvinfo : EIATTR_MERCURY_ISA_VERSION
	.align		4
        /*0060*/ 	.byte	0x03, 0x5f
        /*0062*/ 	.short	0x0101


	//----- nvinfo : EIATTR_VRC_CTA_INIT_COUNT
	.align		4
        /*0064*/ 	.byte	0x02, 0x4a
	.zero		1
	.zero		1


	//----- nvinfo : EIATTR_EXIT_INSTR_OFFSETS
	.align		4
        /*0068*/ 	.byte	0x04, 0x1c
        /*006a*/ 	.short	(.L_93 - .L_92)


	//   ....[0]....
.L_92:
        /*006c*/ 	.word	0x00000070


	//   ....[1]....
        /*0070*/ 	.word	0x00001080


	//----- nvinfo : EIATTR_CBANK_PARAM_SIZE
	.align		4
.L_93:
        /*0074*/ 	.byte	0x03, 0x19
        /*0076*/ 	.short	0x0020


	//----- nvinfo : EIATTR_PARAM_CBANK
	.align		4
        /*0078*/ 	.byte	0x04, 0x0a
        /*007a*/ 	.short	(.L_95 - .L_94)
	.align		4
.L_94:
        /*007c*/ 	.word	index@(.nv.constant0._Z18compute_PCFG_priorPfPiS_ii)
        /*0080*/ 	.short	0x0380
        /*0082*/ 	.short	0x0020


	//----- nvinfo : EIATTR_SW_WAR
	.align		4
.L_95:
        /*0084*/ 	.byte	0x04, 0x36
        /*0086*/ 	.short	(.L_97 - .L_96)
.L_96:
        /*0088*/ 	.word	0x00000008
.L_97:


//--------------------- .nv.callgraph             --------------------------
	.section	.nv.callgraph,"",@"SHT_CUDA_CALLGRAPH"
	.align	4
	.sectionentsize	8
	.align		4
        /*0000*/ 	.word	0x00000000
	.align		4
        /*0004*/ 	.word	0xffffffff
	.align		4
        /*0008*/ 	.word	0x00000000
	.align		4
        /*000c*/ 	.word	0xfffffffe
	.align		4
        /*0010*/ 	.word	0x00000000
	.align		4
        /*0014*/ 	.word	0xfffffffd
	.align		4
        /*0018*/ 	.word	0x00000000
	.align		4
        /*001c*/ 	.word	0xfffffffc


//--------------------- .text._Z24compute_human_likelihoodffffPfS_S_PiS0_S_Pdii --------------------------
	.section	.text._Z24compute_human_likelihoodffffPfS_S_PiS0_S_Pdii,"ax",@progbits
	.align	128
        .global         _Z24compute_human_likelihoodffffPfS_S_PiS0_S_Pdii
        .type           _Z24compute_human_likelihoodffffPfS_S_PiS0_S_Pdii,@function
        .size           _Z24compute_human_likelihoodffffPfS_S_PiS0_S_Pdii,(.L_x_185 - _Z24compute_human_likelihoodffffPfS_S_PiS0_S_Pdii)
        .other          _Z24compute_human_likelihoodffffPfS_S_PiS0_S_Pdii,@"STO_CUDA_ENTRY STV_DEFAULT"
_Z24compute_human_likelihoodffffPfS_S_PiS0_S_Pdii:
.text._Z24compute_human_likelihoodffffPfS_S_PiS0_S_Pdii:
[----:B------:R-:W-:Y:S01]  /*0000*/  LDC R1, c[0x0][0x37c] ;  /* 0x0000df00ff017b82 */ /* 0x000fe20000000800 */
[----:B------:R-:W0:Y:S07]  /*0010*/  S2R R3, SR_TID.X ;  /* 0x0000000000037919 */ /* 0x000e2e0000002100 */
[----:B------:R-:W0:Y:S01]  /*0020*/  S2UR UR4, SR_CTAID.X ;  /* 0x00000000000479c3 */ /* 0x000e220000002500 */
[----:B------:R-:W1:Y:S07]  /*0030*/  LDCU UR5, c[0x0][0x3cc] ;  /* 0x00007980ff0577ac */ /* 0x000e6e0008000800 */
[----:B------:R-:W0:Y:S01]  /*0040*/  LDC R4, c[0x0][0x360] ;  /* 0x0000d800ff047b82 */ /* 0x000e220000000800 */
[----:B-1----:R-:W-:Y:S01]  /*0050*/  MOV R5, UR5 ;  /* 0x0000000500057c02 */ /* 0x002fe20008000f00 */
[----:B0-----:R-:W-:-:S05]  /*0060*/  IMAD R4, R4, UR4, R3 ;  /* 0x0000000404047c24 */ /* 0x001fca000f8e0203 */
[----:B------:R-:W-:-:S13]  /*0070*/  ISETP.GE.AND P0, PT, R4, R5, PT ;  /* 0x000000050400720c */ /* 0x000fda0003f06270 */
[----:B------:R-:W-:Y:S05]  /*0080*/  @P0 EXIT ;  /* 0x000000000000094d */ /* 0x000fea0003800000 */
[----:B------:R-:W0:Y:S01]  /*0090*/  LDCU UR4, c[0x0][0x3c8] ;  /* 0x00007900ff0477ac */ /* 0x000e220008000800 */
[----:B------:R-:W-:Y:S01]  /*00a0*/  HFMA2 R6, -RZ, RZ, 0, 0 ;  /* 0x00000000ff067431 */ /* 0x000fe200000001ff */
[----:B------:R-:W-:Y:S01]  /*00b0*/  MOV R7, 0xfff00000 ;  /* 0xfff0000000077802 */ /* 0x000fe20000000f00 */
[----:B------:R-:W1:Y:S01]  /*00c0*/  LDCU.64 UR8, c[0x0][0x358] ;  /* 0x00006b00ff0877ac */ /* 0x000e620008000a00 */
[----:B0-----:R-:W-:-:S09]  /*00d0*/  UISETP.GE.AND UP0, UPT, UR4, 0x1, UPT ;  /* 0x000000010400788c */ /* 0x001fd2000bf06270 */
[----:B-1----:R-:W-:Y:S05]  /*00e0*/  BRA.U !UP0, `(.L_x_0) ;  /* 0x0000002108007547 */ /* 0x002fea000b800000 */
[----:B------:R-:W-:Y:S01]  /*00f0*/  UIADD3 UR10, UPT, UPT, UR4, -0x1, URZ ;  /* 0xffffffff040a7890 */ /* 0x000fe2000fffe0ff */
[----:B------:R-:W-:Y:S01]  /*0100*/  MOV R9, RZ ;  /* 0x000000ff00097202 */ /* 0x000fe20000000f00 */
[----:B------:R-:W-:Y:S02]  /*0110*/  ULOP3.LUT UR11, UR4, 0x7, URZ, 0xc0, !UPT ;  /* 0x00000007040b7892 */ /* 0x000fe4000f8ec0ff */
[----:B------:R-:W-:-:S09]  /*0120*/  UISETP.GE.U32.AND UP0, UPT, UR10, 0x7, UPT ;  /* 0x000000070a00788c */ /* 0x000fd2000bf06070 */
[----:B------:R-:W-:Y:S05]  /*0130*/  BRA.U !UP0, `(.L_x_1) ;  /* 0x0000000908747547 */ /* 0x000fea000b800000 */
[----:B------:R-:W0:Y:S01]  /*0140*/  LDCU.64 UR6, c[0x0][0x390] ;  /* 0x00007200ff0677ac */ /* 0x000e220008000a00 */
[----:B------:R-:W1:Y:S01]  /*0150*/  LDC R5, c[0x0][0x3cc] ;  /* 0x0000f300ff057b82 */ /* 0x000e620000000800 */
[----:B------:R-:W-:Y:S01]  /*0160*/  MOV R7, R4 ;  /* 0x0000000400077202 */ /* 0x000fe20000000f00 */
[----:B------:R-:W-:-:S06]  /*0170*/  ULOP3.LUT UR4, UR4, 0x7ffffff8, URZ, 0xc0, !UPT ;  /* 0x7ffffff804047892 */ /* 0x000fcc000f8ec0ff */
[----:B------:R-:W2:Y:S01]  /*0180*/  LDC R6, c[0x0][0x388] ;  /* 0x0000e200ff067b82 */ /* 0x000ea20000000800 */
[----:B------:R-:W-:-:S07]  /*0190*/  MOV R9, UR4 ;  /* 0x0000000400097c02 */ /* 0x000fce0008000f00 */
[----:B------:R-:W3:Y:S01]  /*01a0*/  LDC.64 R12, c[0x0][0x3c0] ;  /* 0x0000f000ff0c7b82 */ /* 0x000ee20000000a00 */
[----:B0-----:R-:W-:-:S04]  /*01b0*/  UIADD3 UR5, UP0, UPT, UR6, 0x10, URZ ;  /* 0x0000001006057890 */ /* 0x001fc8000ff1e0ff */
[----:B------:R-:W-:Y:S02]  /*01c0*/  UIADD3.X UR6, UPT, UPT, URZ, UR7, URZ, UP0, !UPT ;  /* 0x00000007ff067290 */ /* 0x000fe400087fe4ff */
[----:B------:R-:W-:Y:S01]  /*01d0*/  MOV R14, UR5 ;  /* 0x00000005000e7c02 */ /* 0x000fe20008000f00 */
[----:B------:R-:W-:-:S03]  /*01e0*/  UIADD3 UR7, UPT, UPT, -UR4, URZ, URZ ;  /* 0x000000ff04077290 */ /* 0x000fc6000fffe1ff */
[----:B------:R-:W-:-:S09]  /*01f0*/  MOV R15, UR6 ;  /* 0x00000006000f7c02 */ /* 0x000fd20008000f00 */
.L_x_10:
[----:B0-----:R-:W4:Y:S01]  /*0200*/  LDG.E R3, desc[UR8][R14.64+-0x10] ;  /* 0xfffff0080e037981 */ /* 0x001f22000c1e1900 */
[----:B--2---:R-:W0:Y:S02]  /*0210*/  MUFU.RCP R11, R6 ;  /* 0x00000006000b7308 */ /* 0x004e240000001000 */
[----:B0-----:R-:W-:-:S04]  /*0220*/  FFMA R0, R11, -R6, 1 ;  /* 0x3f8000000b007423 */ /* 0x001fc80000000806 */
[----:B------:R-:W-:Y:S02]  /*0230*/  FFMA R0, R11, R0, R11 ;  /* 0x000000000b007223 */ /* 0x000fe4000000000b */
[----:B----4-:R-:W0:Y:S02]  /*0240*/  FCHK P0, R3, R6 ;  /* 0x0000000603007302 */ /* 0x010e240000000000 */
[----:B------:R-:W-:-:S04]  /*0250*/  FFMA R11, R3, R0, RZ ;  /* 0x00000000030b7223 */ /* 0x000fc800000000ff */
[----:B------:R-:W-:-:S04]  /*0260*/  FFMA R2, R11, -R6, R3 ;  /* 0x800000060b027223 */ /* 0x000fc80000000003 */
[----:B------:R-:W-:Y:S01]  /*0270*/  FFMA R2, R0, R2, R11 ;  /* 0x0000000200027223 */ /* 0x000fe2000000000b */
[----:B0-----:R-:W-:Y:S06]  /*0280*/  @!P0 BRA `(.L_x_2) ;  /* 0x0000000000148947 */ /* 0x001fec0003800000 */
[----:B------:R-:W0:Y:S01]  /*0290*/  LDCU UR4, c[0x0][0x388] ;  /* 0x00007100ff0477ac */ /* 0x000e220008000800 */
[----:B------:R-:W-:Y:S02]  /*02a0*/  MOV R2, 0x2d0 ;  /* 0x000002d000027802 */ /* 0x000fe40000000f00 */
[----:B0-----:R-:W-:-:S07]  /*02b0*/  MOV R0, UR4 ;  /* 0x0000000400007c02 */ /* 0x001fce0008000f00 */
[----:B-1-3--:R-:W-:Y:S05]  /*02c0*/  CALL.REL.NOINC `($__internal_0_$__cuda_sm3x_div_rn_noftz_f32_slowpath) ;  /* 0x0000009000587944 */ /* 0x00afea0003c00000 */
[----:B------:R-:W-:-:S07]  /*02d0*/  MOV R2, R0 ;  /* 0x0000000000027202 */ /* 0x000fce0000000f00 */
.L_x_2:
[----:B------:R-:W0:Y:S01]  /*02e0*/  F2F.F64.F32 R2, R2 ;  /* 0x0000000200027310 */ /* 0x000e220000201800 */
[----:B---3--:R-:W-:-:S05]  /*02f0*/  IMAD.WIDE R10, R7, 0x8, R12 ;  /* 0x00000008070a7825 */ /* 0x008fca00078e020c */
[----:B0-----:R0:W-:Y:S04]  /*0300*/  STG.E.64 desc[UR8][R10.64], R2 ;  /* 0x000000020a007986 */ /* 0x0011e8000c101b08 */
[----:B------:R-:W2:Y:S01]  /*0310*/  LDG.E R16, desc[UR8][R14.64+-0xc] ;  /* 0xfffff4080e107981 */ /* 0x000ea2000c1e1900 */
[----:B------:R-:W3:Y:S02]  /*0320*/  MUFU.RCP R17, R6 ;  /* 0x0000000600117308 */ /* 0x000ee40000001000 */
[----:B---3--:R-:W-:-:S04]  /*0330*/  FFMA R0, R17, -R6, 1 ;  /* 0x3f80000011007423 */ /* 0x008fc80000000806 */
[----:B------:R-:W-:Y:S02]  /*0340*/  FFMA R0, R17, R0, R17 ;  /* 0x0000000011007223 */ /* 0x000fe40000000011 */
[----:B--2---:R-:W2:Y:S02]  /*0350*/  FCHK P0, R16, R6 ;  /* 0x0000000610007302 */ /* 0x004ea40000000000 */
[----:B------:R-:W-:-:S04]  /*0360*/  FFMA R17, R0, R16, RZ ;  /* 0x0000001000117223 */ /* 0x000fc800000000ff */
[----:B------:R-:W-:-:S04]  /*0370*/  FFMA R8, R17, -R6, R16 ;  /* 0x8000000611087223 */ /* 0x000fc80000000010 */
[----:B------:R-:W-:Y:S01]  /*0380*/  FFMA R0, R0, R8, R17 ;  /* 0x0000000800007223 */ /* 0x000fe20000000011 */
[----:B0-2---:R-:W-:Y:S06]  /*0390*/  @!P0 BRA `(.L_x_3) ;  /* 0x0000000000148947 */ /* 0x005fec0003800000 */
[----:B------:R-:W0:Y:S01]  /*03a0*/  LDCU UR4, c[0x0][0x388] ;  /* 0x00007100ff0477ac */ /* 0x000e220008000800 */
[----:B------:R-:W-:Y:S02]  /*03b0*/  MOV R3, R16 ;  /* 0x0000001000037202 */ /* 0x000fe40000000f00 */
[----:B------:R-:W-:Y:S02]  /*03c0*/  MOV R2, 0x3f0 ;  /* 0x000003f000027802 */ /* 0x000fe40000000f00 */
[----:B0-----:R-:W-:-:S07]  /*03d0*/  MOV R0, UR4 ;  /* 0x0000000400007c02 */ /* 0x001fce0008000f00 */
[----:B-1----:R-:W-:Y:S05]  /*03e0*/  CALL.REL.NOINC `($__internal_0_$__cuda_sm3x_div_rn_noftz_f32_slowpath) ;  /* 0x0000009000107944 */ /* 0x002fea0003c00000 */
.L_x_3:
[----:B------:R-:W0:Y:S01]  /*03f0*/  F2F.F64.F32 R2, R0 ;  /* 0x0000000000027310 */ /* 0x000e220000201800 */
[----:B-1----:R-:W-:-:S05]  /*0400*/  IMAD.WIDE R10, R5, 0x8, R10 ;  /* 0x00000008050a7825 */ /* 0x002fca00078e020a */
[----:B0-----:R0:W-:Y:S04]  /*0410*/  STG.E.64 desc[UR8][R10.64], R2 ;  /* 0x000000020a007986 */ /* 0x0011e8000c101b08 */
[----:B------:R-:W2:Y:S01]  /*0420*/  LDG.E R16, desc[UR8][R14.64+-0x8] ;  /* 0xfffff8080e107981 */ /* 0x000ea2000c1e1900 */
[----:B------:R-:W1:Y:S02]  /*0430*/  MUFU.RCP R17, R6 ;  /* 0x0000000600117308 */ /* 0x000e640000001000 */
[----:B-1----:R-:W-:-:S04]  /*0440*/  FFMA R8, R17, -R6, 1 ;  /* 0x3f80000011087423 */ /* 0x002fc80000000806 */
[----:B------:R-:W-:Y:S02]  /*0450*/  FFMA R0, R17, R8, R17 ;  /* 0x0000000811007223 */ /* 0x000fe40000000011 */
[----:B--2---:R-:W1:Y:S02]  /*0460*/  FCHK P0, R16, R6 ;  /* 0x0000000610007302 */ /* 0x004e640000000000 */
[----:B------:R-:W-:-:S04]  /*0470*/  FFMA R17, R0, R16, RZ ;  /* 0x0000001000117223 */ /* 0x000fc800000000ff */
[----:B------:R-:W-:-:S04]  /*0480*/  FFMA R8, R17, -R6, R16 ;  /* 0x8000000611087223 */ /* 0x000fc80000000010 */
[----:B------:R-:W-:Y:S01]  /*0490*/  FFMA R8, R0, R8, R17 ;  /* 0x0000000800087223 */ /* 0x000fe20000000011 */
[----:B01----:R-:W-:Y:S06]  /*04a0*/  @!P0 BRA `(.L_x_4) ;  /* 0x0000000000188947 */ /* 0x003fec0003800000 */
[----:B------:R-:W0:Y:S01]  /*04b0*/  LDCU UR4, c[0x0][0x388] ;  /* 0x00007100ff0477ac */ /* 0x000e220008000800 */
[----:B------:R-:W-:Y:S02]  /*04c0*/  MOV R3, R16 ;  /* 0x0000001000037202 */ /* 0x000fe40000000f00 */
[----:B------:R-:W-:Y:S02]  /*04d0*/  MOV R2, 0x500 ;  /* 0x0000050000027802 */ /* 0x000fe40000000f00 */
[----:B0-----:R-:W-:-:S07]  /*04e0*/  MOV R0, UR4 ;  /* 0x0000000400007c02 */ /* 0x001fce0008000f00 */
[----:B------:R-:W-:Y:S05]  /*04f0*/  CALL.REL.NOINC `($__internal_0_$__cuda_sm3x_div_rn_noftz_f32_slowpath) ;  /* 0x0000008c00cc7944 */ /* 0x000fea0003c00000 */
[----:B------:R-:W-:-:S07]  /*0500*/  MOV R8, R0 ;  /* 0x0000000000087202 */ /* 0x000fce0000000f00 */
.L_x_4:
[----:B------:R-:W0:Y:S01]  /*0510*/  F2F.F64.F32 R2, R8 ;  /* 0x0000000800027310 */ /* 0x000e220000201800 */
[----:B------:R-:W-:-:S05]  /*0520*/  IMAD.WIDE R10, R5, 0x8, R10 ;  /* 0x00000008050a7825 */ /* 0x000fca00078e020a */
        /* <DEDUP_REMOVED lines=15> */
.L_x_5:
        /* <DEDUP_REMOVED lines=18> */
.L_x_6:
        /* <DEDUP_REMOVED lines=14> */
[----:B------:R-:W-:Y:S01]  /*0820*/  MOV R2, 0x850 ;  /* 0x0000085000027802 */ /* 0x000fe20000000f00 */
[----:B0-----:R-:W-:-:S07]  /*0830*/  IMAD.U32 R0, RZ, RZ, UR4 ;  /* 0x00000004ff007e24 */ /* 0x001fce000f8e00ff */
[----:B------:R-:W-:Y:S05]  /*0840*/  CALL.REL.NOINC `($__internal_0_$__cuda_sm3x_div_rn_noftz_f32_slowpath) ;  /* 0x0000008800f87944 */ /* 0x000fea0003c00000 */
.L_x_7:
        /* <DEDUP_REMOVED lines=18> */
.L_x_8:
        /* <DEDUP_REMOVED lines=17> */
.L_x_9:
[----:B------:R-:W0:Y:S01]  /*0a80*/  F2F.F64.F32 R2, R0 ;  /* 0x0000000000027310 */ /* 0x000e220000201800 */
[C---:B------:R-:W-:Y:S01]  /*0a90*/  IMAD.WIDE R10, R5.reuse, 0x8, R10 ;  /* 0x00000008050a7825 */ /* 0x040fe200078e020a */
[----:B------:R-:W-:Y:S01]  /*0aa0*/  UIADD3 UR7, UPT, UPT, UR7, 0x8, URZ ;  /* 0x0000000807077890 */ /* 0x000fe2000fffe0ff */
[----:B------:R-:W-:Y:S02]  /*0ab0*/  IADD3 R14, P0, PT, R14, 0x20, RZ ;  /* 0x000000200e0e7810 */ /* 0x000fe40007f1e0ff */
[----:B------:R-:W-:Y:S01]  /*0ac0*/  LEA R7, R5, R7, 0x3 ;  /* 0x0000000705077211 */ /* 0x000fe200078e18ff */
[----:B------:R-:W-:Y:S01]  /*0ad0*/  UISETP.NE.AND UP0, UPT, UR7, URZ, UPT ;  /* 0x000000ff0700728c */ /* 0x000fe2000bf05270 */
[----:B------:R-:W-:Y:S01]  /*0ae0*/  IADD3.X R15, PT, PT, RZ, R15, RZ, P0, !PT ;  /* 0x0000000fff0f7210 */ /* 0x000fe200007fe4ff */
[----:B0-----:R0:W-:Y:S07]  /*0af0*/  STG.E.64 desc[UR8][R10.64], R2 ;  /* 0x000000020a007986 */ /* 0x0011ee000c101b08 */
[----:B------:R-:W-:Y:S05]  /*0b00*/  BRA.U UP0, `(.L_x_10) ;  /* 0xfffffff500bc7547 */ /* 0x000fea000b83ffff */
.L_x_1:
[----:B------:R-:W-:-:S09]  /*0b10*/  UISETP.NE.AND UP0, UPT, UR11, URZ, UPT ;  /* 0x000000ff0b00728c */ /* 0x000fd2000bf05270 */
[----:B------:R-:W-:Y:S05]  /*0b20*/  BRA.U !UP0, `(.L_x_11) ;  /* 0x0000000908807547 */ /* 0x000fea000b800000 */
[----:B------:R-:W1:Y:S01]  /*0b30*/  LDCU UR4, c[0x0][0x3c8] ;  /* 0x00007900ff0477ac */ /* 0x000e620008000800 */
[----:B------:R-:W-:Y:S02]  /*0b40*/  UISETP.GE.U32.AND UP0, UPT, UR11, 0x4, UPT ;  /* 0x000000040b00788c */ /* 0x000fe4000bf06070 */
[----:B-1----:R-:W-:-:S07]  /*0b50*/  ULOP3.LUT UR4, UR4, 0x3, URZ, 0xc0, !UPT ;  /* 0x0000000304047892 */ /* 0x002fce000f8ec0ff */
[----:B------:R-:W-:Y:S05]  /*0b60*/  BRA.U !UP0, `(.L_x_12) ;  /* 0x0000000508487547 */ /* 0x000fea000b800000 */
[----:B0-----:R-:W0:Y:S08]  /*0b70*/  LDC.64 R10, c[0x0][0x390] ;  /* 0x0000e400ff0a7b82 */ /* 0x001e300000000a00 */
[----:B------:R-:W1:Y:S01]  /*0b80*/  LDC R5, c[0x0][0x388] ;  /* 0x0000e200ff057b82 */ /* 0x000e620000000800 */
[----:B0-----:R-:W-:-:S05]  /*0b90*/  IMAD.WIDE.U32 R10, R9, 0x4, R10 ;  /* 0x00000004090a7825 */ /* 0x001fca00078e000a */
[----:B------:R-:W2:Y:S01]  /*0ba0*/  LDG.E R6, desc[UR8][R10.64] ;  /* 0x000000080a067981 */ /* 0x000ea2000c1e1900 */
[----:B-1----:R-:W0:Y:S02]  /*0bb0*/  MUFU.RCP R0, R5 ;  /* 0x0000000500007308 */ /* 0x002e240000001000 */
[----:B0-----:R-:W-:-:S04]  /*0bc0*/  FFMA R3, R0, -R5, 1 ;  /* 0x3f80000000037423 */ /* 0x001fc80000000805 */
[----:B------:R-:W-:Y:S02]  /*0bd0*/  FFMA R0, R0, R3, R0 ;  /* 0x0000000300007223 */ /* 0x000fe40000000000 */
[----:B--2---:R-:W0:Y:S02]  /*0be0*/  FCHK P0, R6, R5 ;  /* 0x0000000506007302 */ /* 0x004e240000000000 */
[----:B------:R-:W-:-:S04]  /*0bf0*/  FFMA R3, R0, R6, RZ ;  /* 0x0000000600037223 */ /* 0x000fc800000000ff */
[----:B------:R-:W-:-:S04]  /*0c00*/  FFMA R2, R3, -R5, R6 ;  /* 0x8000000503027223 */ /* 0x000fc80000000006 */
[----:B------:R-:W-:Y:S01]  /*0c10*/  FFMA R2, R0, R2, R3 ;  /* 0x0000000200027223 */ /* 0x000fe20000000003 */
[----:B0-----:R-:W-:Y:S06]  /*0c20*/  @!P0 BRA `(.L_x_13) ;  /* 0x0000000000188947 */ /* 0x001fec0003800000 */
[----:B------:R-:W0:Y:S01]  /*0c30*/  LDCU UR5, c[0x0][0x388] ;  /* 0x00007100ff0577ac */ /* 0x000e220008000800 */
[----:B------:R-:W-:Y:S02]  /*0c40*/  MOV R3, R6 ;  /* 0x0000000600037202 */ /* 0x000fe40000000f00 */
[----:B------:R-:W-:Y:S02]  /*0c50*/  MOV R2, 0xc80 ;  /* 0x00000c8000027802 */ /* 0x000fe40000000f00 */
[----:B0-----:R-:W-:-:S07]  /*0c60*/  MOV R0, UR5 ;  /* 0x0000000500007c02 */ /* 0x001fce0008000f00 */
[----:B------:R-:W-:Y:S05]  /*0c70*/  CALL.REL.NOINC `($__internal_0_$__cuda_sm3x_div_rn_noftz_f32_slowpath) ;  /* 0x0000008400ec7944 */ /* 0x000fea0003c00000 */
[----:B------:R-:W-:-:S07]  /*0c80*/  MOV R2, R0 ;  /* 0x0000000000027202 */ /* 0x000fce0000000f00 */
.L_x_13:
[----:B------:R-:W0:Y:S01]  /*0c90*/  LDC.64 R6, c[0x0][0x3c0] ;  /* 0x0000f000ff067b82 */ /* 0x000e220000000a00 */
[----:B------:R-:W1:Y:S01]  /*0ca0*/  LDCU UR5, c[0x0][0x3cc] ;  /* 0x00007980ff0577ac */ /* 0x000e620008000800 */
[----:B------:R-:W2:Y:S06]  /*0cb0*/  F2F.F64.F32 R2, R2 ;  /* 0x0000000200027310 */ /* 0x000eac0000201800 */
[----:B------:R-:W3:Y:S01]  /*0cc0*/  LDC R13, c[0x0][0x388] ;  /* 0x0000e200ff0d7b82 */ /* 0x000ee20000000800 */
[----:B-1----:R-:W-:-:S04]  /*0cd0*/  IMAD R5, R9, UR5, R4 ;  /* 0x0000000509057c24 */ /* 0x002fc8000f8e0204 */
[----:B0-----:R-:W-:-:S05]  /*0ce0*/  IMAD.WIDE R6, R5, 0x8, R6 ;  /* 0x0000000805067825 */ /* 0x001fca00078e0206 */
[----:B--2---:R0:W-:Y:S04]  /*0cf0*/  STG.E.64 desc[UR8][R6.64], R2 ;  /* 0x0000000206007986 */ /* 0x0041e8000c101b08 */
[----:B------:R-:W2:Y:S01]  /*0d00*/  LDG.E R12, desc[UR8][R10.64+0x4] ;  /* 0x000004080a0c7981 */ /* 0x000ea2000c1e1900 */
[----:B---3--:R-:W1:Y:S02]  /*0d10*/  MUFU.RCP R0, R13 ;  /* 0x0000000d00007308 */ /* 0x008e640000001000 */
        /* <DEDUP_REMOVED lines=12> */
.L_x_14:
[----:B------:R-:W0:Y:S01]  /*0de0*/  LDC R5, c[0x0][0x3cc] ;  /* 0x0000f300ff057b82 */ /* 0x000e220000000800 */
[----:B------:R-:W1:Y:S07]  /*0df0*/  F2F.F64.F32 R2, R0 ;  /* 0x0000000000027310 */ /* 0x000e6e0000201800 */
[----:B------:R-:W2:Y:S01]  /*0e00*/  LDC R13, c[0x0][0x388] ;  /* 0x0000e200ff0d7b82 */ /* 0x000ea20000000800 */
[----:B0-----:R-:W-:-:S05]  /*0e10*/  IMAD.WIDE R6, R5, 0x8, R6 ;  /* 0x0000000805067825 */ /* 0x001fca00078e0206 */
[----:B-1----:R0:W-:Y:S04]  /*0e20*/  STG.E.64 desc[UR8][R6.64], R2 ;  /* 0x0000000206007986 */ /* 0x0021e8000c101b08 */
[----:B------:R-:W3:Y:S01]  /*0e30*/  LDG.E R12, desc[UR8][R10.64+0x8] ;  /* 0x000008080a0c7981 */ /* 0x000ee2000c1e1900 */
[----:B--2---:R-:W1:Y:S02]  /*0e40*/  MUFU.RCP R8, R13 ;  /* 0x0000000d00087308 */ /* 0x004e640000001000 */
[----:B-1----:R-:W-:-:S04]  /*0e50*/  FFMA R5, R8, -R13, 1 ;  /* 0x3f80000008057423 */ /* 0x002fc8000000080d */
[----:B------:R-:W-:Y:S02]  /*0e60*/  FFMA R0, R8, R5, R8 ;  /* 0x0000000508007223 */ /* 0x000fe40000000008 */
[----:B---3--:R-:W1:Y:S02]  /*0e70*/  FCHK P0, R12, R13 ;  /* 0x0000000d0c007302 */ /* 0x008e640000000000 */
        /* <DEDUP_REMOVED lines=9> */
.L_x_15:
        /* <DEDUP_REMOVED lines=19> */
.L_x_16:
[----:B------:R-:W0:Y:S01]  /*1040*/  LDC R5, c[0x0][0x3cc] ;  /* 0x0000f300ff057b82 */ /* 0x000e220000000800 */
[----:B------:R-:W1:Y:S01]  /*1050*/  F2F.F64.F32 R2, R0 ;  /* 0x0000000000027310 */ /* 0x000e620000201800 */
[----:B------:R-:W-:Y:S01]  /*1060*/  IADD3 R9, PT, PT, R9, 0x4, RZ ;  /* 0x0000000409097810 */ /* 0x000fe20007ffe0ff */
[----:B0-----:R-:W-:-:S05]  /*1070*/  IMAD.WIDE R6, R5, 0x8, R6 ;  /* 0x0000000805067825 */ /* 0x001fca00078e0206 */
[----:B-1----:R1:W-:Y:S02]  /*1080*/  STG.E.64 desc[UR8][R6.64], R2 ;  /* 0x0000000206007986 */ /* 0x0023e4000c101b08 */
.L_x_12:
[----:B------:R-:W-:-:S09]  /*1090*/  UISETP.NE.AND UP0, UPT, UR4, URZ, UPT ;  /* 0x000000ff0400728c */ /* 0x000fd2000bf05270 */
[----:B------:R-:W-:Y:S05]  /*10a0*/  BRA.U !UP0, `(.L_x_11) ;  /* 0x0000000508207547 */ /* 0x000fea000b800000 */
[----:B------:R-:W-:-:S09]  /*10b0*/  UISETP.NE.AND UP0, UPT, UR4, 0x1, UPT ;  /* 0x000000010400788c */ /* 0x000fd2000bf05270 */
[----:B------:R-:W-:Y:S05]  /*10c0*/  BRA.U !UP0, `(.L_x_17) ;  /* 0x0000000108b07547 */ /* 0x000fea000b800000 */
[----:B0-----:R-:W0:Y:S08]  /*10d0*/  LDC.64 R10, c[0x0][0x390] ;  /* 0x0000e400ff0a7b82 */ /* 0x001e300000000a00 */
[----:B------:R-:W2:Y:S01]  /*10e0*/  LDC R5, c[0x0][0x388] ;  /* 0x0000e200ff057b82 */ /* 0x000ea20000000800 */
[----:B0-----:R-:W-:-:S05]  /*10f0*/  IMAD.WIDE.U32 R10, R9, 0x4, R10 ;  /* 0x00000004090a7825 */ /* 0x001fca00078e000a */
[----:B-1----:R-:W3:Y:S01]  /*1100*/  LDG.E R6, desc[UR8][R10.64] ;  /* 0x000000080a067981 */ /* 0x002ee2000c1e1900 */
[----:B--2---:R-:W0:Y:S02]  /*1110*/  MUFU.RCP R0, R5 ;  /* 0x0000000500007308 */ /* 0x004e240000001000 */
[----:B0-----:R-:W-:-:S04]  /*1120*/  FFMA R3, R0, -R5, 1 ;  /* 0x3f80000000037423 */ /* 0x001fc80000000805 */
[----:B------:R-:W-:Y:S02]  /*1130*/  FFMA R0, R0, R3, R0 ;  /* 0x0000000300007223 */ /* 0x000fe40000000000 */
[----:B---3--:R-:W0:Y:S02]  /*1140*/  FCHK P0, R6, R5 ;  /* 0x0000000506007302 */ /* 0x008e240000000000 */
        /* <DEDUP_REMOVED lines=9> */
[----:B------:R-:W-:-:S07]  /*11e0*/  IMAD.MOV.U32 R2, RZ, RZ, R0 ;  /* 0x000000ffff027224 */ /* 0x000fce00078e0000 */
.L_x_18:
        /* <DEDUP_REMOVED lines=21> */
.L_x_19:
[----:B------:R-:W0:Y:S01]  /*1340*/  LDC R5, c[0x0][0x3cc] ;  /* 0x0000f300ff057b82 */ /* 0x000e220000000800 */
[----:B------:R-:W1:Y:S01]  /*1350*/  F2F.F64.F32 R2, R0 ;  /* 0x0000000000027310 */ /* 0x000e620000201800 */
[----:B------:R-:W-:Y:S01]  /*1360*/  IADD3 R9, PT, PT, R9, 0x2, RZ ;  /* 0x0000000209097810 */ /* 0x000fe20007ffe0ff */
[----:B0-----:R-:W-:-:S05]  /*1370*/  IMAD.WIDE R6, R5, 0x8, R6 ;  /* 0x0000000805067825 */ /* 0x001fca00078e0206 */
[----:B-1----:R2:W-:Y:S02]  /*1380*/  STG.E.64 desc[UR8][R6.64], R2 ;  /* 0x0000000206007986 */ /* 0x0025e4000c101b08 */
.L_x_17:
[----:B------:R-:W3:Y:S02]  /*1390*/  LDCU UR4, c[0x0][0x3c8] ;  /* 0x00007900ff0477ac */ /* 0x000ee40008000800 */
[----:B---3--:R-:W-:-:S04]  /*13a0*/  ULOP3.LUT UR4, UR4, 0x1, URZ, 0xc0, !UPT ;  /* 0x0000000104047892 */ /* 0x008fc8000f8ec0ff */
[----:B------:R-:W-:-:S09]  /*13b0*/  UISETP.NE.U32.AND UP0, UPT, UR4, 0x1, UPT ;  /* 0x000000010400788c */ /* 0x000fd2000bf05070 */
[----:B------:R-:W-:Y:S05]  /*13c0*/  BRA.U UP0, `(.L_x_11) ;  /* 0x0000000100587547 */ /* 0x000fea000b800000 */
[----:B012---:R-:W0:Y:S08]  /*13d0*/  LDC.64 R2, c[0x0][0x390] ;  /* 0x0000e400ff027b82 */ /* 0x007e300000000a00 */
[----:B------:R-:W1:Y:S01]  /*13e0*/  LDC R8, c[0x0][0x388] ;  /* 0x0000e200ff087b82 */ /* 0x000e620000000800 */
[----:B0-----:R-:W-:-:S06]  /*13f0*/  IMAD.WIDE.U32 R2, R9, 0x4, R2 ;  /* 0x0000000409027825 */ /* 0x001fcc00078e0002 */
        /* <DEDUP_REMOVED lines=10> */
[----:B------:R-:W-:Y:S02]  /*14a0*/  MOV R2, 0x14d0 ;  /* 0x000014d000027802 */ /* 0x000fe40000000f00 */
[----:B0-----:R-:W-:-:S07]  /*14b0*/  MOV R0, UR4 ;  /* 0x0000000400007c02 */ /* 0x001fce0008000f00 */
[----:B------:R-:W-:Y:S05]  /*14c0*/  CALL.REL.NOINC `($__internal_0_$__cuda_sm3x_div_rn_noftz_f32_slowpath) ;  /* 0x0000007c00d87944 */ /* 0x000fea0003c00000 */
.L_x_20:
[----:B------:R-:W0:Y:S01]  /*14d0*/  LDC R5, c[0x0][0x3cc] ;  /* 0x0000f300ff057b82 */ /* 0x000e220000000800 */
[----:B------:R-:W1:Y:S07]  /*14e0*/  F2F.F64.F32 R2, R0 ;  /* 0x0000000000027310 */ /* 0x000e6e0000201800 */
[----:B------:R-:W2:Y:S01]  /*14f0*/  LDC.64 R6, c[0x0][0x3c0] ;  /* 0x0000f000ff067b82 */ /* 0x000ea20000000a00 */
[----:B0-----:R-:W-:-:S04]  /*1500*/  IMAD R9, R9, R5, R4 ;  /* 0x0000000509097224 */ /* 0x001fc800078e0204 */
[----:B--2---:R-:W-:-:S05]  /*1510*/  IMAD.WIDE R6, R9, 0x8, R6 ;  /* 0x0000000809067825 */ /* 0x004fca00078e0206 */
[----:B-1----:R3:W-:Y:S02]  /*1520*/  STG.E.64 desc[UR8][R6.64], R2 ;  /* 0x0000000206007986 */ /* 0x0027e4000c101b08 */
.L_x_11:
[----:B------:R-:W4:Y:S01]  /*1530*/  LDCU UR5, c[0x0][0x3c8] ;  /* 0x00007900ff0577ac */ /* 0x000f220008000800 */
[----:B-123--:R-:W-:Y:S01]  /*1540*/  HFMA2 R6, -RZ, RZ, 0, 0 ;  /* 0x00000000ff067431 */ /* 0x00efe200000001ff */
[----:B------:R-:W-:Y:S01]  /*1550*/  MOV R7, 0xfff00000 ;  /* 0xfff0000000077802 */ /* 0x000fe20000000f00 */
[----:B------:R-:W-:Y:S01]  /*1560*/  UISETP.GE.U32.AND UP1, UPT, UR10, 0xf, UPT ;  /* 0x0000000f0a00788c */ /* 0x000fe2000bf26070 */
[----:B------:R-:W-:Y:S01]  /*1570*/  UMOV UR4, URZ ;  /* 0x000000ff00047c82 */ /* 0x000fe20008000000 */
[----:B----4-:R-:W-:-:S04]  /*1580*/  ULOP3.LUT UR6, UR5, 0xf, URZ, 0xc0, !UPT ;  /* 0x0000000f05067892 */ /* 0x010fc8000f8ec0ff */
[----:B------:R-:W-:-:S03]  /*1590*/  UISETP.NE.AND UP0, UPT, UR6, URZ, UPT ;  /* 0x000000ff0600728c */ /* 0x000fc6000bf05270 */
[----:B------:R-:W-:Y:S08]  /*15a0*/  BRA.U !UP1, `(.L_x_21) ;  /* 0x00000005096c7547 */ /* 0x000ff0000b800000 */
[----:B------:R-:W1:Y:S01]  /*15b0*/  LDC R5, c[0x0][0x3cc] ;  /* 0x0000f300ff057b82 */ /* 0x000e620000000800 */
[----:B------:R-:W-:Y:S01]  /*15c0*/  ULOP3.LUT UR4, UR5, 0x7ffffff0, URZ, 0xc0, !UPT ;  /* 0x7ffffff005047892 */ /* 0x000fe2000f8ec0ff */
[----:B------:R-:W-:Y:S02]  /*15d0*/  MOV R0, R4 ;  /* 0x0000000400007202 */ /* 0x000fe40000000f00 */
[----:B------:R-:W-:Y:S01]  /*15e0*/  MOV R6, 0x0 ;  /* 0x0000000000067802 */ /* 0x000fe20000000f00 */
[----:B------:R-:W-:Y:S01]  /*15f0*/  UIADD3 UR5, UPT, UPT, -UR4, URZ, URZ ;  /* 0x000000ff04057290 */ /* 0x000fe2000fffe1ff */
[----:B------:R-:W-:Y:S02]  /*1600*/  MOV R7, 0xfff00000 ;  /* 0xfff0000000077802 */ /* 0x000fe40000000f00 */
[----:B0-----:R-:W0:Y:S09]  /*1610*/  LDC.64 R2, c[0x0][0x3c0] ;  /* 0x0000f000ff027b82 */ /* 0x001e320000000a00 */
.L_x_22:
[----:B0-----:R-:W-:-:S05]  /*1620*/  IMAD.WIDE R16, R0, 0x8, R2 ;  /* 0x0000000800107825 */ /* 0x001fca00078e0202 */
[----:B------:R0:W2:Y:S01]  /*1630*/  LDG.E.64 R14, desc[UR8][R16.64] ;  /* 0x00000008100e7981 */ /* 0x0000a2000c1e1b00 */
[----:B-1----:R-:W-:-:S05]  /*1640*/  IMAD.WIDE R18, R5, 0x8, R16 ;  /* 0x0000000805127825 */ /* 0x002fca00078e0210 */
[----:B------:R-:W3:Y:S01]  /*1650*/  LDG.E.64 R12, desc[UR8][R18.64] ;  /* 0x00000008120c7981 */ /* 0x000ee2000c1e1b00 */
[----:B------:R-:W-:-:S05]  /*1660*/  IMAD.WIDE R20, R5, 0x8, R18 ;  /* 0x0000000805147825 */ /* 0x000fca00078e0212 */
[----:B------:R-:W4:Y:S01]  /*1670*/  LDG.E.64 R10, desc[UR8][R20.64] ;  /* 0x00000008140a7981 */ /* 0x000f22000c1e1b00 */
[----:B------:R-:W-:-:S05]  /*1680*/  IMAD.WIDE R32, R5, 0x8, R20 ;  /* 0x0000000805207825 */ /* 0x000fca00078e0214 */
[----:B------:R-:W5:Y:S01]  /*1690*/  LDG.E.64 R8, desc[UR8][R32.64] ;  /* 0x0000000820087981 */ /* 0x000f62000c1e1b00 */
[----:B------:R-:W-:-:S05]  /*16a0*/  IMAD.WIDE R34, R5, 0x8, R32 ;  /* 0x0000000805227825 */ /* 0x000fca00078e0220 */
[----:B------:R-:W5:Y:S01]  /*16b0*/  LDG.E.64 R30, desc[UR8][R34.64] ;  /* 0x00000008221e7981 */ /* 0x000f62000c1e1b00 */
[----:B------:R-:W-:-:S05]  /*16c0*/  IMAD.WIDE R36, R5, 0x8, R34 ;  /* 0x0000000805247825 */ /* 0x000fca00078e0222 */
[----:B------:R-:W5:Y:S01]  /*16d0*/  LDG.E.64 R28, desc[UR8][R36.64] ;  /* 0x00000008241c7981 */ /* 0x000f62000c1e1b00 */
[----:B0-----:R-:W-:-:S05]  /*16e0*/  IMAD.WIDE R16, R5, 0x8, R36 ;  /* 0x0000000805107825 */ /* 0x001fca00078e0224 */
[----:B------:R0:W5:Y:S02]  /*16f0*/  LDG.E.64 R26, desc[UR8][R16.64] ;  /* 0x00000008101a7981 */ /* 0x000164000c1e1b00 */
[----:B0-----:R-:W-:-:S05]  /*1700*/  IMAD.WIDE R16, R5, 0x8, R16 ;  /* 0x0000000805107825 */ /* 0x001fca00078e0210 */
[----:B------:R-:W5:Y:S01]  /*1710*/  LDG.E.64 R24, desc[UR8][R16.64] ;  /* 0x0000000810187981 */ /* 0x000f62000c1e1b00 */
[----:B------:R-:W-:-:S05]  /*1720*/  IMAD.WIDE R18, R5, 0x8, R16 ;  /* 0x0000000805127825 */ /* 0x000fca00078e0210 */
[----:B------:R-:W5:Y:S01]  /*1730*/  LDG.E.64 R22, desc[UR8][R18.64] ;  /* 0x0000000812167981 */ /* 0x000f62000c1e1b00 */
[----:B------:R-:W-:-:S05]  /*1740*/  IMAD.WIDE R32, R5, 0x8, R18 ;  /* 0x0000000805207825 */ /* 0x000fca00078e0212 */
[----:B------:R0:W5:Y:S01]  /*1750*/  LDG.E.64 R20, desc[UR8][R32.64] ;  /* 0x0000000820147981 */ /* 0x000162000c1e1b00 */
[----:B------:R-:W-:-:S05]  /*1760*/  IMAD.WIDE R34, R5, 0x8, R32 ;  /* 0x0000000805227825 */ /* 0x000fca00078e0220 */
[----:B------:R1:W5:Y:S01]  /*1770*/  LDG.E.64 R18, desc[UR8][R34.64] ;  /* 0x0000000822127981 */ /* 0x000362000c1e1b00 */
[----:B0-----:R-:W-:-:S05]  /*1780*/  IMAD.WIDE R32, R5, 0x8, R34 ;  /* 0x0000000805207825 */ /* 0x001fca00078e0222 */
[----:B------:R0:W5:Y:S01]  /*1790*/  LDG.E.64 R16, desc[UR8][R32.64] ;  /* 0x0000000820107981 */ /* 0x000162000c1e1b00 */
[----:B-1----:R-:W-:-:S04]  /*17a0*/  IMAD.WIDE R34, R5, 0x8, R32 ;  /* 0x0000000805227825 */ /* 0x002fc800078e0220 */
[----:B------:R-:W-:-:S04]  /*17b0*/  IMAD.WIDE R36, R5, 0x8, R34 ;  /* 0x0000000805247825 */ /* 0x000fc800078e0222 */
[----:B0-----:R-:W-:Y:S01]  /*17c0*/  IMAD.WIDE R32, R5, 0x8, R36 ;  /* 0x0000000805207825 */ /* 0x001fe200078e0224 */
[----:B--2---:R-:W-:-:S06]  /*17d0*/  DSETP.GT.AND P0, PT, R14, R6, PT ;  /* 0x000000060e00722a */ /* 0x004fcc0003f04000 */
[----:B------:R-:W-:Y:S02]  /*17e0*/  FSEL R6, R14, R6, P0 ;  /* 0x000000060e067208 */ /* 0x000fe40000000000 */
[----:B------:R-:W-:Y:S02]  /*17f0*/  FSEL R7, R15, R7, P0 ;  /* 0x000000070f077208 */ /* 0x000fe40000000000 */
[----:B------:R0:W2:Y:S04]  /*1800*/  LDG.E.64 R14, desc[UR8][R34.64] ;  /* 0x00000008220e7981 */ /* 0x0000a8000c1e1b00 */
[----:B---3--:R-:W-:-:S06]  /*1810*/  DSETP.GT.AND P0, PT, R12, R6, PT ;  /* 0x000000060c00722a */ /* 0x008fcc0003f04000 */
[----:B------:R-:W-:Y:S02]  /*1820*/  FSEL R6, R12, R6, P0 ;  /* 0x000000060c067208 */ /* 0x000fe40000000000 */
[----:B------:R-:W-:Y:S02]  /*1830*/  FSEL R7, R13, R7, P0 ;  /* 0x000000070d077208 */ /* 0x000fe40000000000 */
[----:B------:R-:W3:Y:S04]  /*1840*/  LDG.E.64 R12, desc[UR8][R36.64] ;  /* 0x00000008240c7981 */ /* 0x000ee8000c1e1b00 */
[----:B----4-:R-:W-:-:S06]  /*1850*/  DSETP.GT.AND P0, PT, R10, R6, PT ;  /* 0x000000060a00722a */ /* 0x010fcc0003f04000 */
[----:B------:R-:W-:Y:S02]  /*1860*/  FSEL R6, R10, R6, P0 ;  /* 0x000000060a067208 */ /* 0x000fe40000000000 */
[----:B------:R-:W-:Y:S02]  /*1870*/  FSEL R7, R11, R7, P0 ;  /* 0x000000070b077208 */ /* 0x000fe40000000000 */
[----:B------:R-:W4:Y:S01]  /*1880*/  LDG.E.64 R10, desc[UR8][R32.64] ;  /* 0x00000008200a7981 */ /* 0x000f22000c1e1b00 */
[----:B0-----:R-:W-:-:S06]  /*1890*/  IMAD.WIDE R34, R5, 0x8, R32 ;  /* 0x0000000805227825 */ /* 0x001fcc00078e0220 */
[----:B------:R-:W4:Y:S01]  /*18a0*/  LDG.E.64 R34, desc[UR8][R34.64] ;  /* 0x0000000822227981 */ /* 0x000f22000c1e1b00 */
[----:B-----5:R-:W-:-:S06]  /*18b0*/  DSETP.GT.AND P0, PT, R8, R6, PT ;  /* 0x000000060800722a */ /* 0x020fcc0003f04000 */
[----:B------:R-:W-:Y:S02]  /*18c0*/  FSEL R6, R8, R6, P0 ;  /* 0x0000000608067208 */ /* 0x000fe40000000000 */
[----:B------:R-:W-:-:S06]  /*18d0*/  FSEL R7, R9, R7, P0 ;  /* 0x0000000709077208 */ /* 0x000fcc0000000000 */
[----:B------:R-:W-:-:S06]  /*18e0*/  DSETP.GT.AND P0, PT, R30, R6, PT ;  /* 0x000000061e00722a */ /* 0x000fcc0003f04000 */
        /* <DEDUP_REMOVED lines=22> */
[----:B------:R-:W-:Y:S01]  /*1a50*/  FSEL R7, R17, R7, P0 ;  /* 0x0000000711077208 */ /* 0x000fe20000000000 */
[----:B------:R-:W-:-:S04]  /*1a60*/  UIADD3 UR5, UPT, UPT, UR5, 0x10, URZ ;  /* 0x0000001005057890 */ /* 0x000fc8000fffe0ff */
[----:B------:R-:W-:Y:S01]  /*1a70*/  UISETP.NE.AND UP1, UPT, UR5, URZ, UPT ;  /* 0x000000ff0500728c */ /* 0x000fe2000bf25270 */
[----:B------:R-:W-:Y:S01]  /*1a80*/  LEA R0, R5, R0, 0x4 ;  /* 0x0000000005007211 */ /* 0x000fe200078e20ff */
[----:B--2---:R-:W-:-:S06]  /*1a90*/  DSETP.GT.AND P0, PT, R14, R6, PT ;  /* 0x000000060e00722a */ /* 0x004fcc0003f04000 */
[----:B------:R-:W-:Y:S02]  /*1aa0*/  FSEL R6, R14, R6, P0 ;  /* 0x000000060e067208 */ /* 0x000fe40000000000 */
[----:B------:R-:W-:-:S06]  /*1ab0*/  FSEL R7, R15, R7, P0 ;  /* 0x000000070f077208 */ /* 0x000fcc0000000000 */
[----:B---3--:R-:W-:-:S06]  /*1ac0*/  DSETP.GT.AND P0, PT, R12, R6, PT ;  /* 0x000000060c00722a */ /* 0x008fcc0003f04000 */
[----:B------:R-:W-:Y:S02]  /*1ad0*/  FSEL R6, R12, R6, P0 ;  /* 0x000000060c067208 */ /* 0x000fe40000000000 */
[----:B------:R-:W-:-:S06]  /*1ae0*/  FSEL R7, R13, R7, P0 ;  /* 0x000000070d077208 */ /* 0x000fcc0000000000 */
[----:B----4-:R-:W-:-:S06]  /*1af0*/  DSETP.GT.AND P0, PT, R10, R6, PT ;  /* 0x000000060a00722a */ /* 0x010fcc0003f04000 */
[----:B------:R-:W-:Y:S02]  /*1b00*/  FSEL R6, R10, R6, P0 ;  /* 0x000000060a067208 */ /* 0x000fe40000000000 */
[----:B------:R-:W-:-:S06]  /*1b10*/  FSEL R7, R11, R7, P0 ;  /* 0x000000070b077208 */ /* 0x000fcc0000000000 */
[----:B------:R-:W-:-:S06]  /*1b20*/  DSETP.GT.AND P0, PT, R34, R6, PT ;  /* 0x000000062200722a */ /* 0x000fcc0003f04000 */
[----:B------:R-:W-:Y:S02]  /*1b30*/  FSEL R6, R34, R6, P0 ;  /* 0x0000000622067208 */ /* 0x000fe40000000000 */
[----:B------:R-:W-:Y:S01]  /*1b40*/  FSEL R7, R35, R7, P0 ;  /* 0x0000000723077208 */ /* 0x000fe20000000000 */
[----:B------:R-:W-:Y:S06]  /*1b50*/  BRA.U UP1, `(.L_x_22) ;  /* 0xfffffff901b07547 */ /* 0x000fec000b83ffff */
.L_x_21:
[----:B------:R-:W-:Y:S05]  /*1b60*/  BRA.U !UP0, `(.L_x_0) ;  /* 0x0000000508607547 */ /* 0x000fea000b800000 */
[----:B------:R-:W-:Y:S02]  /*1b70*/  UISETP.GE.U32.AND UP0, UPT, UR6, 0x8, UPT ;  /* 0x000000080600788c */ /* 0x000fe4000bf06070 */
[----:B------:R-:W-:-:S07]  /*1b80*/  UISETP.NE.AND UP1, UPT, UR11, URZ, UPT ;  /* 0x000000ff0b00728c */ /* 0x000fce000bf25270 */
[----:B------:R-:W-:Y:S05]  /*1b90*/  BRA.U !UP0, `(.L_x_23) ;  /* 0x0000000108ac7547 */ /* 0x000fea000b800000 */
[----:B------:R-:W1:Y:S01]  /*1ba0*/  LDC.64 R18, c[0x0][0x3c0] ;  /* 0x0000f000ff127b82 */ /* 0x000e620000000a00 */
[----:B0-----:R-:W-:-:S04]  /*1bb0*/  IMAD R3, R5, UR4, R4 ;  /* 0x0000000405037c24 */ /* 0x001fc8000f8e0204 */
[----:B-1----:R-:W-:-:S05]  /*1bc0*/  IMAD.WIDE R18, R3, 0x8, R18 ;  /* 0x0000000803127825 */ /* 0x002fca00078e0212 */
[----:B------:R-:W2:Y:S01]  /*1bd0*/  LDG.E.64 R2, desc[UR8][R18.64] ;  /* 0x0000000812027981 */ /* 0x000ea2000c1e1b00 */
[----:B------:R-:W-:-:S05]  /*1be0*/  IMAD.WIDE R20, R5, 0x8, R18 ;  /* 0x0000000805147825 */ /* 0x000fca00078e0212 */
[----:B------:R0:W3:Y:S01]  /*1bf0*/  LDG.E.64 R8, desc[UR8][R20.64] ;  /* 0x0000000814087981 */ /* 0x0000e2000c1e1b00 */
        /* <DEDUP_REMOVED lines=8> */
[----:B------:R-:W-:-:S05]  /*1c80*/  IMAD.WIDE R30, R5, 0x8, R28 ;  /* 0x00000008051e7825 */ /* 0x000fca00078e021c */
[----:B------:R-:W5:Y:S01]  /*1c90*/  LDG.E.64 R18, desc[UR8][R30.64] ;  /* 0x000000081e127981 */ /* 0x000f62000c1e1b00 */
[----:B0-----:R-:W-:-:S06]  /*1ca0*/  IMAD.WIDE R20, R5, 0x8, R30 ;  /* 0x0000000805147825 */ /* 0x001fcc00078e021e */
[----:B------:R-:W5:Y:S01]  /*1cb0*/  LDG.E.64 R20, desc[UR8][R20.64] ;  /* 0x0000000814147981 */ /* 0x000f62000c1e1b00 */
[----:B------:R-:W-:Y:S01]  /*1cc0*/  UIADD3 UR4, UPT, UPT, UR4, 0x8, URZ ;  /* 0x0000000804047890 */ /* 0x000fe2000fffe0ff */
        /* <DEDUP_REMOVED lines=23> */
[----:B------:R-:W-:-:S07]  /*1e40*/  FSEL R7, R21, R3, P0 ;  /* 0x0000000315077208 */ /* 0x000fce0000000000 */
.L_x_23:
[----:B------:R-:W-:Y:S05]  /*1e50*/  BRA.U !UP1, `(.L_x_0) ;  /* 0x0000000109a47547 */ /* 0x000fea000b800000 */
[----:B------:R-:W1:Y:S01]  /*1e60*/  LDCU UR5, c[0x0][0x3c8] ;  /* 0x00007900ff0577ac */ /* 0x000e620008000800 */
[----:B------:R-:W-:Y:S02]  /*1e70*/  UISETP.GE.U32.AND UP0, UPT, UR11, 0x4, UPT ;  /* 0x000000040b00788c */ /* 0x000fe4000bf06070 */
[----:B-1----:R-:W-:-:S04]  /*1e80*/  ULOP3.LUT UR5, UR5, 0x3, URZ, 0xc0, !UPT ;  /* 0x0000000305057892 */ /* 0x002fc8000f8ec0ff */
[----:B------:R-:W-:-:S03]  /*1e90*/  UISETP.NE.AND UP1, UPT, UR5, URZ, UPT ;  /* 0x000000ff0500728c */ /* 0x000fc6000bf25270 */
[----:B------:R-:W-:Y:S08]  /*1ea0*/  BRA.U !UP0, `(.L_x_24) ;  /* 0x00000001085c7547 */ /* 0x000ff0000b800000 */
[----:B0-----:R-:W0:Y:S01]  /*1eb0*/  LDC.64 R2, c[0x0][0x3c0] ;  /* 0x0000f000ff027b82 */ /* 0x001e220000000a00 */
[----:B------:R-:W-:-:S04]  /*1ec0*/  IMAD R9, R5, UR4, R4 ;  /* 0x0000000405097c24 */ /* 0x000fc8000f8e0204 */
[----:B0-----:R-:W-:-:S05]  /*1ed0*/  IMAD.WIDE R2, R9, 0x8, R2 ;  /* 0x0000000809027825 */ /* 0x001fca00078e0202 */
[----:B------:R-:W2:Y:S01]  /*1ee0*/  LDG.E.64 R8, desc[UR8][R2.64] ;  /* 0x0000000802087981 */ /* 0x000ea2000c1e1b00 */
[----:B------:R-:W-:-:S05]  /*1ef0*/  IMAD.WIDE R10, R5, 0x8, R2 ;  /* 0x00000008050a7825 */ /* 0x000fca00078e0202 */
[----:B------:R-:W3:Y:S01]  /*1f00*/  LDG.E.64 R12, desc[UR8][R10.64] ;  /* 0x000000080a0c7981 */ /* 0x000ee2000c1e1b00 */
[----:B------:R-:W-:-:S05]  /*1f10*/  IMAD.WIDE R14, R5, 0x8, R10 ;  /* 0x00000008050e7825 */ /* 0x000fca00078e020a */
[----:B------:R-:W4:Y:S01]  /*1f20*/  LDG.E.64 R16, desc[UR8][R14.64] ;  /* 0x000000080e107981 */ /* 0x000f22000c1e1b00 */
[----:B------:R-:W-:-:S06]  /*1f30*/  IMAD.WIDE R18, R5, 0x8, R14 ;  /* 0x0000000805127825 */ /* 0x000fcc00078e020e */
        /* <DEDUP_REMOVED lines=13> */
[----:B------:R-:W-:-:S07]  /*2010*/  FSEL R7, R19, R3, P0 ;  /* 0x0000000313077208 */ /* 0x000fce0000000000 */
.L_x_24:
[----:B------:R-:W-:Y:S05]  /*2020*/  BRA.U !UP1, `(.L_x_0) ;  /* 0x0000000109307547 */ /* 0x000fea000b800000 */
[----:B------:R-:W1:Y:S01]  /*2030*/  LDC.64 R8, c[0x0][0x3c0] ;  /* 0x0000f000ff087b82 */ /* 0x000e620000000a00 */
[----:B------:R-:W-:Y:S01]  /*2040*/  IMAD R0, R5, UR4, R4 ;  /* 0x0000000405007c24 */ /* 0x000fe2000f8e0204 */
[----:B------:R-:W-:-:S12]  /*2050*/  UIADD3 UR5, UPT, UPT, -UR5, URZ, URZ ;  /* 0x000000ff05057290 */ /* 0x000fd8000fffe1ff */
.L_x_25:
[----:B01----:R-:W-:-:S06]  /*2060*/  IMAD.WIDE R2, R0, 0x8, R8 ;  /* 0x0000000800027825 */ /* 0x003fcc00078e0208 */
[----:B------:R-:W2:Y:S01]  /*2070*/  LDG.E.64 R2, desc[UR8][R2.64] ;  /* 0x0000000802027981 */ /* 0x000ea2000c1e1b00 */
[----:B------:R-:W-:Y:S01]  /*2080*/  UIADD3 UR5, UPT, UPT, UR5, 0x1, URZ ;  /* 0x0000000105057890 */ /* 0x000fe2000fffe0ff */
[----:B------:R-:W-:-:S03]  /*2090*/  IADD3 R0, PT, PT, R0, R5, RZ ;  /* 0x0000000500007210 */ /* 0x000fc60007ffe0ff */
[----:B------:R-:W-:Y:S01]  /*20a0*/  UISETP.NE.AND UP0, UPT, UR5, URZ, UPT ;  /* 0x000000ff0500728c */ /* 0x000fe2000bf05270 */
[----:B--2---:R-:W-:-:S06]  /*20b0*/  DSETP.GT.AND P0, PT, R2, R6, PT ;  /* 0x000000060200722a */ /* 0x004fcc0003f04000 */
[----:B------:R-:W-:Y:S02]  /*20c0*/  FSEL R6, R2, R6, P0 ;  /* 0x0000000602067208 */ /* 0x000fe40000000000 */
[----:B------:R-:W-:Y:S01]  /*20d0*/  FSEL R7, R3, R7, P0 ;  /* 0x0000000703077208 */ /* 0x000fe20000000000 */
[----:B------:R-:W-:Y:S06]  /*20e0*/  BRA.U UP0, `(.L_x_25) ;  /* 0xfffffffd00dc7547 */ /* 0x000fec000b83ffff */
.L_x_0:
[----:B------:R-:W1:Y:S01]  /*20f0*/  LDCU UR5, c[0x0][0x3c8] ;  /* 0x00007900ff0577ac */ /* 0x000e620008000800 */
[----:B0-----:R-:W-:Y:S01]  /*2100*/  CS2R R2, SRZ ;  /* 0x0000000000027805 */ /* 0x001fe2000001ff00 */
[----:B-1----:R-:W-:-:S09]  /*2110*/  UISETP.GE.AND UP0, UPT, UR5, 0x1, UPT ;  /* 0x000000010500788c */ /* 0x002fd2000bf06270 */
[----:B------:R-:W-:Y:S05]  /*2120*/  BRA.U !UP0, `(.L_x_26) ;  /* 0x0000000908e07547 */ /* 0x000fea000b800000 */
[----:B------:R-:W-:Y:S01]  /*2130*/  UISETP.NE.AND UP0, UPT, UR5, 0x1, UPT ;  /* 0x000000010500788c */ /* 0x000fe2000bf05270 */
[----:B------:R-:W-:Y:S01]  /*2140*/  CS2R R2, SRZ ;  /* 0x0000000000027805 */ /* 0x000fe2000001ff00 */
[----:B------:R-:W-:-:S07]  /*2150*/  UMOV UR4, URZ ;  /* 0x000000ff00047c82 */ /* 0x000fce0008000000 */
[----:B------:R-:W-:Y:S05]  /*2160*/  BRA.U !UP0, `(.L_x_27) ;  /* 0x0000000508b87547 */ /* 0x000fea000b800000 */
[----:B------:R-:W0:Y:S01]  /*2170*/  LDC R5, c[0x0][0x3cc] ;  /* 0x0000f300ff057b82 */ /* 0x000e220000000800 */
[----:B------:R-:W-:Y:S01]  /*2180*/  ULOP3.LUT UR4, UR5, 0x7ffffffe, URZ, 0xc0, !UPT ;  /* 0x7ffffffe05047892 */ /* 0x000fe2000f8ec0ff */
[----:B------:R-:W-:Y:S02]  /*2190*/  MOV R0, R4 ;  /* 0x0000000400007202 */ /* 0x000fe40000000f00 */
[----:B------:R-:W-:Y:S01]  /*21a0*/  CS2R R2, SRZ ;  /* 0x0000000000027805 */ /* 0x000fe2000001ff00 */
[----:B------:R-:W-:-:S03]  /*21b0*/  UIADD3 UR5, UPT, UPT, -UR4, URZ, URZ ;  /* 0x000000ff04057290 */ /* 0x000fc6000fffe1ff */
[----:B------:R-:W1:Y:S09]  /*21c0*/  LDC.64 R8, c[0x0][0x3c0] ;  /* 0x0000f000ff087b82 */ /* 0x000e720000000a00 */
.L_x_32:
[----:B-1----:R-:W-:-:S05]  /*21d0*/  IMAD.WIDE R18, R0, 0x8, R8 ;  /* 0x0000000800127825 */ /* 0x002fca00078e0208 */
[----:B------:R-:W2:Y:S01]  /*21e0*/  LDG.E.64 R10, desc[UR8][R18.64] ;  /* 0x00000008120a7981 */ /* 0x000ea2000c1e1b00 */
[----:B0-----:R-:W-:-:S05]  /*21f0*/  IMAD.WIDE R22, R5, 0x8, R18 ;  /* 0x0000000805167825 */ /* 0x001fca00078e0212 */
[----:B------:R-:W3:Y:S01]  /*2200*/  LDG.E.64 R12, desc[UR8][R22.64] ;  /* 0x00000008160c7981 */ /* 0x000ee2000c1e1b00 */
[----:B------:R-:W-:Y:S01]  /*2210*/  HFMA2 R17, -RZ, RZ, 1.9912109375, 0.00128841400146484375 ;  /* 0x3ff71547ff117431 */ /* 0x000fe200000001ff */
[----:B------:R-:W-:Y:S01]  /*2220*/  MOV R16, 0x652b82fe ;  /* 0x652b82fe00107802 */ /* 0x000fe20000000f00 */
[----:B------:R-:W-:Y:S01]  /*2230*/  UMOV UR6, 0xfefa39ef ;  /* 0xfefa39ef00067882 */ /* 0x000fe20000000000 */
[----:B------:R-:W-:Y:S01]  /*2240*/  UMOV UR7, 0x3fe62e42 ;  /* 0x3fe62e4200077882 */ /* 0x000fe20000000000 */
[----:B------:R-:W-:Y:S01]  /*2250*/  UMOV UR10, 0x3b39803f ;  /* 0x3b39803f000a7882 */ /* 0x000fe20000000000 */
[----:B------:R-:W-:Y:S01]  /*2260*/  UMOV UR11, 0x3c7abc9e ;  /* 0x3c7abc9e000b7882 */ /* 0x000fe20000000000 */
[----:B------:R-:W-:Y:S01]  /*2270*/  HFMA2 R29, -RZ, RZ, 1.642578125, -0.00021207332611083984375 ;  /* 0x3e928af3ff1d7431 */ /* 0x000fe200000001ff */
[----:B------:R-:W-:Y:S01]  /*2280*/  MOV R28, 0xfca213ea ;  /* 0xfca213ea001c7802 */ /* 0x000fe20000000f00 */
[----:B------:R-:W-:Y:S01]  /*2290*/  UMOV UR12, 0x69ce2bdf ;  /* 0x69ce2bdf000c7882 */ /* 0x000fe20000000000 */
        /* <DEDUP_REMOVED lines=17> */
[----:B------:R-:W-:Y:S01]  /*23b0*/  UIADD3 UR5, UPT, UPT, UR5, 0x2, URZ ;  /* 0x0000000205057890 */ /* 0x000fe2000fffe0ff */
[----:B------:R-:W-:Y:S03]  /*23c0*/  BSSY.RECONVERGENT B0, `(.L_x_28) ;  /* 0x0000033000007945 */ /* 0x000fe60003800200 */
[----:B------:R-:W-:Y:S01]  /*23d0*/  UISETP.NE.AND UP0, UPT, UR5, URZ, UPT ;  /* 0x000000ff0500728c */ /* 0x000fe2000bf05270 */
[----:B--2---:R-:W-:-:S02]  /*23e0*/  DADD R10, R10, -R6 ;  /* 0x000000000a0a7229 */ /* 0x004fc40000000806 */
[----:B---3--:R-:W-:-:S06]  /*23f0*/  DADD R12, R12, -R6 ;  /* 0x000000000c0c7229 */ /* 0x008fcc0000000806 */
[-C--:B------:R-:W-:Y:S02]  /*2400*/  DFMA R14, R10, R16.reuse, 6.75539944105574400000e+15 ;  /* 0x433800000a0e742b */ /* 0x080fe40000000010 */
[----:B------:R-:W-:Y:S01]  /*2410*/  FSETP.GEU.AND P1, PT, |R11|, 4.1917929649353027344, PT ;  /* 0x4086232b0b00780b */ /* 0x000fe20003f2e200 */
[----:B------:R-:W-:-:S05]  /*2420*/  DFMA R16, R12, R16, 6.75539944105574400000e+15 ;  /* 0x433800000c10742b */ /* 0x000fca0000000010 */
[----:B------:R-:W-:Y:S01]  /*2430*/  DADD R20, R14, -6.75539944105574400000e+15 ;  /* 0xc33800000e147429 */ /* 0x000fe20000000000 */
[----:B------:R-:W-:Y:S02]  /*2440*/  FSETP.GEU.AND P0, PT, |R13|, 4.1917929649353027344, PT ;  /* 0x4086232b0d00780b */ /* 0x000fe40003f0e200 */
[----:B------:R-:W-:-:S05]  /*2450*/  DADD R24, R16, -6.75539944105574400000e+15 ;  /* 0xc338000010187429 */ /* 0x000fca0000000000 */
[----:B------:R-:W-:-:S03]  /*2460*/  DFMA R18, R20, -UR6, R10 ;  /* 0x8000000614127c2b */ /* 0x000fc6000800000a */
[----:B------:R-:W-:-:S05]  /*2470*/  DFMA R26, R24, -UR6, R12 ;  /* 0x80000006181a7c2b */ /* 0x000fca000800000c */
[----:B------:R-:W-:-:S03]  /*2480*/  DFMA R20, R20, -UR10, R18 ;  /* 0x8000000a14147c2b */ /* 0x000fc60008000012 */
[----:B------:R-:W-:-:S05]  /*2490*/  DFMA R18, R24, -UR10, R26 ;  /* 0x8000000a18127c2b */ /* 0x000fca000800001a */
[----:B------:R-:W-:-:S03]  /*24a0*/  DFMA R22, R20, UR12, R28 ;  /* 0x0000000c14167c2b */ /* 0x000fc6000800001c */
[----:B------:R-:W-:-:S05]  /*24b0*/  DFMA R24, R18, UR12, R28 ;  /* 0x0000000c12187c2b */ /* 0x000fca000800001c */
[----:B------:R-:W-:-:S03]  /*24c0*/  DFMA R22, R20, R22, UR14 ;  /* 0x0000000e14167e2b */ /* 0x000fc60008000016 */
[----:B------:R-:W-:-:S05]  /*24d0*/  DFMA R24, R18, R24, UR14 ;  /* 0x0000000e12187e2b */ /* 0x000fca0008000018 */
        /* <DEDUP_REMOVED lines=14> */
[----:B------:R-:W-:-:S03]  /*25c0*/  DFMA R22, R20, R22, 1 ;  /* 0x3ff000001416742b */ /* 0x000fc60000000016 */
[----:B------:R-:W-:-:S05]  /*25d0*/  DFMA R24, R18, R24, 1 ;  /* 0x3ff000001218742b */ /* 0x000fca0000000018 */
[----:B------:R-:W-:-:S03]  /*25e0*/  DFMA R20, R20, R22, 1 ;  /* 0x3ff000001414742b */ /* 0x000fc60000000016 */
[----:B------:R-:W-:-:S07]  /*25f0*/  DFMA R18, R18, R24, 1 ;  /* 0x3ff000001212742b */ /* 0x000fce0000000018 */
[----:B------:R-:W-:Y:S02]  /*2600*/  LEA R23, R14, R21, 0x14 ;  /* 0x000000150e177211 */ /* 0x000fe400078ea0ff */
[----:B------:R-:W-:Y:S01]  /*2610*/  MOV R22, R20 ;  /* 0x0000001400167202 */ /* 0x000fe20000000f00 */
[----:B------:R-:W-:Y:S06]  /*2620*/  @!P1 BRA `(.L_x_29) ;  /* 0x0000000000309947 */ /* 0x000fec0003800000 */
[----:B------:R-:W-:Y:S01]  /*2630*/  FSETP.GEU.AND P2, PT, |R11|, 4.2275390625, PT ;  /* 0x408748000b00780b */ /* 0x000fe20003f4e200 */
[C---:B------:R-:W-:Y:S02]  /*2640*/  DADD R22, R10.reuse, +INF ;  /* 0x7ff000000a167429 */ /* 0x040fe40000000000 */
[----:B------:R-:W-:-:S08]  /*2650*/  DSETP.GEU.AND P1, PT, R10, RZ, PT ;  /* 0x000000ff0a00722a */ /* 0x000fd00003f2e000 */
[----:B------:R-:W-:Y:S02]  /*2660*/  FSEL R22, R22, RZ, P1 ;  /* 0x000000ff16167208 */ /* 0x000fe40000800000 */
[----:B------:R-:W-:Y:S02]  /*2670*/  @!P2 LEA.HI R15, R14, R14, RZ, 0x1 ;  /* 0x0000000e0e0fa211 */ /* 0x000fe400078f08ff */
[----:B------:R-:W-:Y:S02]  /*2680*/  FSEL R23, R23, RZ, P1 ;  /* 0x000000ff17177208 */ /* 0x000fe40000800000 */
[----:B------:R-:W-:-:S04]  /*2690*/  @!P2 SHF.R.S32.HI R15, RZ, 0x1, R15 ;  /* 0x00000001ff0fa819 */ /* 0x000fc8000001140f */
[----:B------:R-:W-:Y:S01]  /*26a0*/  @!P2 IADD3 R10, PT, PT, R14, -R15, RZ ;  /* 0x8000000f0e0aa210 */ /* 0x000fe20007ffe0ff */
[----:B------:R-:W-:-:S03]  /*26b0*/  @!P2 IMAD R21, R15, 0x100000, R21 ;  /* 0x001000000f15a824 */ /* 0x000fc600078e0215 */
[----:B------:R-:W-:Y:S02]  /*26c0*/  @!P2 LEA R11, R10, 0x3ff00000, 0x14 ;  /* 0x3ff000000a0ba811 */ /* 0x000fe400078ea0ff */
[----:B------:R-:W-:-:S06]  /*26d0*/  @!P2 MOV R10, RZ ;  /* 0x000000ff000aa202 */ /* 0x000fcc0000000f00 */
[----:B------:R-:W-:-:S11]  /*26e0*/  @!P2 DMUL R22, R20, R10 ;  /* 0x0000000a1416a228 */ /* 0x000fd60000000000 */
.L_x_29:
[----:B------:R-:W-:Y:S05]  /*26f0*/  BSYNC.RECONVERGENT B0 ;  /* 0x0000000000007941 */ /* 0x000fea0003800200 */
.L_x_28:
[----:B------:R-:W-:Y:S01]  /*2700*/  BSSY.RECONVERGENT B0, `(.L_x_30) ;  /* 0x0000011000007945 */ /* 0x000fe20003800200 */
[----:B------:R-:W-:Y:S01]  /*2710*/  DADD R22, R22, R2 ;  /* 0x0000000016167229 */ /* 0x000fe20000000002 */
[----:B------:R-:W-:Y:S02]  /*2720*/  LEA R3, R16, R19, 0x14 ;  /* 0x0000001310037211 */ /* 0x000fe400078ea0ff */
[----:B------:R-:W-:Y:S01]  /*2730*/  MOV R2, R18 ;  /* 0x0000001200027202 */ /* 0x000fe20000000f00 */
[----:B------:R-:W-:Y:S07]  /*2740*/  @!P0 BRA `(.L_x_31) ;  /* 0x0000000000308947 */ /* 0x000fee0003800000 */
[----:B------:R-:W-:Y:S01]  /*2750*/  FSETP.GEU.AND P1, PT, |R13|, 4.2275390625, PT ;  /* 0x408748000d00780b */ /* 0x000fe20003f2e200 */
[C---:B------:R-:W-:Y:S02]  /*2760*/  DADD R14, R12.reuse, +INF ;  /* 0x7ff000000c0e7429 */ /* 0x040fe40000000000 */
[----:B------:R-:W-:-:S08]  /*2770*/  DSETP.GEU.AND P0, PT, R12, RZ, PT ;  /* 0x000000ff0c00722a */ /* 0x000fd00003f0e000 */
[----:B------:R-:W-:Y:S02]  /*2780*/  FSEL R3, R15, RZ, P0 ;  /* 0x000000ff0f037208 */ /* 0x000fe40000000000 */
[----:B------:R-:W-:-:S04]  /*2790*/  @!P1 LEA.HI R2, R16, R16, RZ, 0x1 ;  /* 0x0000001010029211 */ /* 0x000fc800078f08ff */
[----:B------:R-:W-:Y:S02]  /*27a0*/  @!P1 SHF.R.S32.HI R11, RZ, 0x1, R2 ;  /* 0x00000001ff0b9819 */ /* 0x000fe40000011402 */
[----:B------:R-:W-:Y:S02]  /*27b0*/  FSEL R2, R14, RZ, P0 ;  /* 0x000000ff0e027208 */ /* 0x000fe40000000000 */
[----:B------:R-:W-:Y:S02]  /*27c0*/  @!P1 IADD3 R10, PT, PT, R16, -R11, RZ ;  /* 0x8000000b100a9210 */ /* 0x000fe40007ffe0ff */
[----:B------:R-:W-:Y:S02]  /*27d0*/  @!P1 LEA R19, R11, R19, 0x14 ;  /* 0x000000130b139211 */ /* 0x000fe400078ea0ff */
[----:B------:R-:W-:Y:S02]  /*27e0*/  @!P1 LEA R11, R10, 0x3ff00000, 0x14 ;  /* 0x3ff000000a0b9811 */ /* 0x000fe400078ea0ff */
[----:B------:R-:W-:-:S06]  /*27f0*/  @!P1 MOV R10, RZ ;  /* 0x000000ff000a9202 */ /* 0x000fcc0000000f00 */
[----:B------:R-:W-:-:S11]  /*2800*/  @!P1 DMUL R2, R18, R10 ;  /* 0x0000000a12029228 */ /* 0x000fd60000000000 */
.L_x_31:
[----:B------:R-:W-:Y:S05]  /*2810*/  BSYNC.RECONVERGENT B0 ;  /* 0x0000000000007941 */ /* 0x000fea0003800200 */
.L_x_30:
[----:B------:R-:W-:Y:S01]  /*2820*/  DADD R2, R22, R2 ;  /* 0x0000000016027229 */ /* 0x000fe20000000002 */
[----:B------:R-:W-:Y:S01]  /*2830*/  LEA R0, R5, R0, 0x1 ;  /* 0x0000000005007211 */ /* 0x000fe200078e08ff */
[----:B------:R-:W-:Y:S09]  /*2840*/  BRA.U UP0, `(.L_x_32) ;  /* 0xfffffff900607547 */ /* 0x000ff2000b83ffff */
.L_x_27:
[----:B------:R-:W0:Y:S02]  /*2850*/  LDCU UR5, c[0x0][0x3c8] ;  /* 0x00007900ff0577ac */ /* 0x000e240008000800 */
[----:B0-----:R-:W-:-:S04]  /*2860*/  ULOP3.LUT UR6, UR5, 0x1, URZ, 0xc0, !UPT ;  /* 0x0000000105067892 */ /* 0x001fc8000f8ec0ff */
[----:B------:R-:W-:-:S09]  /*2870*/  UISETP.NE.U32.AND UP0, UPT, UR6, 0x1, UPT ;  /* 0x000000010600788c */ /* 0x000fd2000bf05070 */
[----:B------:R-:W-:Y:S05]  /*2880*/  BRA.U UP0, `(.L_x_26) ;  /* 0x0000000500087547 */ /* 0x000fea000b800000 */
[----:B------:R-:W0:Y:S01]  /*2890*/  LDC.64 R12, c[0x0][0x3c0] ;  /* 0x0000f000ff0c7b82 */ /* 0x000e220000000a00 */
[----:B------:R-:W-:-:S04]  /*28a0*/  IMAD R5, R5, UR4, R4 ;  /* 0x0000000405057c24 */ /* 0x000fc8000f8e0204 */
[----:B0-----:R-:W-:-:S05]  /*28b0*/  IMAD.WIDE R12, R5, 0x8, R12 ;  /* 0x00000008050c7825 */ /* 0x001fca00078e020c */
[----:B------:R-:W2:Y:S01]  /*28c0*/  LDG.E.64 R10, desc[UR8][R12.64] ;  /* 0x000000080c0a7981 */ /* 0x000ea2000c1e1b00 */
[----:B------:R-:W-:Y:S01]  /*28d0*/  HFMA2 R9, -RZ, RZ, 1.9912109375, 0.00128841400146484375 ;  /* 0x3ff71547ff097431 */ /* 0x000fe200000001ff */
[----:B------:R-:W-:Y:S01]  /*28e0*/  MOV R8, 0x652b82fe ;  /* 0x652b82fe00087802 */ /* 0x000fe20000000f00 */
[----:B------:R-:W-:Y:S01]  /*28f0*/  UMOV UR6, 0xfefa39ef ;  /* 0xfefa39ef00067882 */ /* 0x000fe20000000000 */
[----:B------:R-:W-:Y:S01]  /*2900*/  UMOV UR7, 0x3fe62e42 ;  /* 0x3fe62e4200077882 */ /* 0x000fe20000000000 */
[----:B------:R-:W-:Y:S01]  /*2910*/  BSSY.RECONVERGENT B0, `(.L_x_33) ;  /* 0x0000038000007945 */ /* 0x000fe20003800200 */
[----:B--2---:R-:W-:-:S08]  /*2920*/  DADD R10, R10, -R6 ;  /* 0x000000000a0a7229 */ /* 0x004fd00000000806 */
[----:B------:R-:W-:Y:S02]  /*2930*/  DFMA R8, R10, R8, 6.75539944105574400000e+15 ;  /* 0x433800000a08742b */ /* 0x000fe40000000008 */
[----:B------:R-:W-:-:S06]  /*2940*/  FSETP.GEU.AND P0, PT, |R11|, 4.1917929649353027344, PT ;  /* 0x4086232b0b00780b */ /* 0x000fcc0003f0e200 */
[----:B------:R-:W-:-:S08]  /*2950*/  DADD R14, R8, -6.75539944105574400000e+15 ;  /* 0xc3380000080e7429 */ /* 0x000fd00000000000 */
[----:B------:R-:W-:Y:S01]  /*2960*/  DFMA R16, R14, -UR6, R10 ;  /* 0x800000060e107c2b */ /* 0x000fe2000800000a */
[----:B------:R-:W-:Y:S01]  /*2970*/  UMOV UR6, 0x3b39803f ;  /* 0x3b39803f00067882 */ /* 0x000fe20000000000 */
[----:B------:R-:W-:-:S06]  /*2980*/  UMOV UR7, 0x3c7abc9e ;  /* 0x3c7abc9e00077882 */ /* 0x000fcc0000000000 */
[----:B------:R-:W-:Y:S01]  /*2990*/  DFMA R16, R14, -UR6, R16 ;  /* 0x800000060e107c2b */ /* 0x000fe20008000010 */
[----:B------:R-:W-:Y:S01]  /*29a0*/  UMOV UR6, 0x69ce2bdf ;  /* 0x69ce2bdf00067882 */ /* 0x000fe20000000000 */
[----:B------:R-:W-:Y:S01]  /*29b0*/  HFMA2 R15, -RZ, RZ, 1.642578125, -0.00021207332611083984375 ;  /* 0x3e928af3ff0f7431 */ /* 0x000fe200000001ff */
[----:B------:R-:W-:Y:S01]  /*29c0*/  MOV R14, 0xfca213ea ;  /* 0xfca213ea000e7802 */ /* 0x000fe20000000f00 */
[----:B------:R-:W-:-:S05]  /*29d0*/  UMOV UR7, 0x3e5ade15 ;  /* 0x3e5ade1500077882 */ /* 0x000fca0000000000 */
[----:B------:R-:W-:Y:S01]  /*29e0*/  DFMA R12, R16, UR6, R14 ;  /* 0x00000006100c7c2b */ /* 0x000fe2000800000e */
[----:B------:R-:W-:Y:S01]  /*29f0*/  UMOV UR6, 0x62401315 ;  /* 0x6240131500067882 */ /* 0x000fe20000000000 */
[----:B------:R-:W-:-:S06]  /*2a00*/  UMOV UR7, 0x3ec71dee ;  /* 0x3ec71dee00077882 */ /* 0x000fcc0000000000 */
[----:B------:R-:W-:Y:S01]  /*2a10*/  DFMA R12, R16, R12, UR6 ;  /* 0x00000006100c7e2b */ /* 0x000fe2000800000c */
        /* <DEDUP_REMOVED lines=20> */
[----:B------:R-:W-:-:S08]  /*2b60*/  DFMA R12, R16, R12, UR6 ;  /* 0x00000006100c7e2b */ /* 0x000fd0000800000c */
[----:B------:R-:W-:-:S08]  /*2b70*/  DFMA R12, R16, R12, 1 ;  /* 0x3ff00000100c742b */ /* 0x000fd0000000000c */
[----:B------:R-:W-:-:S10]  /*2b80*/  DFMA R16, R16, R12, 1 ;  /* 0x3ff000001010742b */ /* 0x000fd4000000000c */
[----:B------:R-:W-:Y:S02]  /*2b90*/  LEA R13, R8, R17, 0x14 ;  /* 0x00000011080d7211 */ /* 0x000fe400078ea0ff */
[----:B------:R-:W-:Y:S01]  /*2ba0*/  MOV R12, R16 ;  /* 0x00000010000c7202 */ /* 0x000fe20000000f00 */
[----:B------:R-:W-:Y:S06]  /*2bb0*/  @!P0 BRA `(.L_x_34) ;  /* 0x0000000000348947 */ /* 0x000fec0003800000 */
[----:B------:R-:W-:Y:S01]  /*2bc0*/  FSETP.GEU.AND P1, PT, |R11|, 4.2275390625, PT ;  /* 0x408748000b00780b */ /* 0x000fe20003f2e200 */
[C---:B------:R-:W-:Y:S02]  /*2bd0*/  DADD R12, R10.reuse, +INF ;  /* 0x7ff000000a0c7429 */ /* 0x040fe40000000000 */
[----:B------:R-:W-:-:S08]  /*2be0*/  DSETP.GEU.AND P0, PT, R10, RZ, PT ;  /* 0x000000ff0a00722a */ /* 0x000fd00003f0e000 */
[----:B------:R-:W-:Y:S02]  /*2bf0*/  FSEL R12, R12, RZ, P0 ;  /* 0x000000ff0c0c7208 */ /* 0x000fe40000000000 */
[C---:B------:R-:W-:Y:S02]  /*2c00*/  @!P1 LEA.HI R0, R8.reuse, R8, RZ, 0x1 ;  /* 0x0000000808009211 */ /* 0x040fe400078f08ff */
[----:B------:R-:W-:Y:S02]  /*2c10*/  @!P1 MOV R10, RZ ;  /* 0x000000ff000a9202 */ /* 0x000fe40000000f00 */
[----:B------:R-:W-:Y:S02]  /*2c20*/  @!P1 SHF.R.S32.HI R9, RZ, 0x1, R0 ;  /* 0x00000001ff099819 */ /* 0x000fe40000011400 */
[----:B------:R-:W-:Y:S02]  /*2c30*/  FSEL R13, R13, RZ, P0 ;  /* 0x000000ff0d0d7208 */ /* 0x000fe40000000000 */
[----:B------:R-:W-:-:S02]  /*2c40*/  @!P1 IADD3 R8, PT, PT, R8, -R9, RZ ;  /* 0x8000000908089210 */ /* 0x000fc40007ffe0ff */
[----:B------:R-:W-:Y:S02]  /*2c50*/  @!P1 LEA R9, R9, R17, 0x14 ;  /* 0x0000001109099211 */ /* 0x000fe400078ea0ff */
[----:B------:R-:W-:Y:S02]  /*2c60*/  @!P1 LEA R11, R8, 0x3ff00000, 0x14 ;  /* 0x3ff00000080b9811 */ /* 0x000fe400078ea0ff */
[----:B------:R-:W-:-:S06]  /*2c70*/  @!P1 MOV R8, R16 ;  /* 0x0000001000089202 */ /* 0x000fcc0000000f00 */
[----:B------:R-:W-:-:S11]  /*2c80*/  @!P1 DMUL R12, R8, R10 ;  /* 0x0000000a080c9228 */ /* 0x000fd60000000000 */
.L_x_34:
[----:B------:R-:W-:Y:S05]  /*2c90*/  BSYNC.RECONVERGENT B0 ;  /* 0x0000000000007941 */ /* 0x000fea0003800200 */
.L_x_33:
[----:B------:R-:W-:-:S11]  /*2ca0*/  DADD R2, R2, R12 ;  /* 0x0000000002027229 */ /* 0x000fd6000000000c */
.L_x_26:
[----:B------:R-:W-:Y:S01]  /*2cb0*/  ISETP.GT.AND P0, PT, R3, 0xfffff, PT ;  /* 0x000fffff0300780c */ /* 0x000fe20003f04270 */
[----:B------:R-:W-:Y:S01]  /*2cc0*/  BSSY.RECONVERGENT B0, `(.L_x_35) ;  /* 0x0000052000007945 */ /* 0x000fe20003800200 */
[----:B------:R-:W-:Y:S02]  /*2cd0*/  MOV R0, R3 ;  /* 0x0000000300007202 */ /* 0x000fe40000000f00 */
[----:B------:R-:W-:-:S09]  /*2ce0*/  MOV R8, R2 ;  /* 0x0000000200087202 */ /* 0x000fd20000000f00 */
[----:B------:R-:W-:-:S10]  /*2cf0*/  @!P0 DMUL R2, R2, 1.80143985094819840000e+16 ;  /* 0x4350000002028828 */ /* 0x000fd40000000000 */
[----:B------:R-:W-:Y:S01]  /*2d00*/  @!P0 IMAD.MOV.U32 R0, RZ, RZ, R3 ;  /* 0x000000ffff008224 */ /* 0x000fe200078e0003 */
[----:B------:R-:W-:-:S04]  /*2d10*/  @!P0 MOV R8, R2 ;  /* 0x0000000200088202 */ /* 0x000fc80000000f00 */
[----:B------:R-:W-:-:S04]  /*2d20*/  IADD3 R5, PT, PT, R0, -0x1, RZ ;  /* 0xffffffff00057810 */ /* 0x000fc80007ffe0ff */
[----:B------:R-:W-:Y:S02]  /*2d30*/  ISETP.GT.U32.AND P1, PT, R5, 0x7feffffe, PT ;  /* 0x7feffffe0500780c */ /* 0x000fe40003f24070 */
[----:B------:R-:W-:Y:S02]  /*2d40*/  MOV R5, 0xfffffc01 ;  /* 0xfffffc0100057802 */ /* 0x000fe40000000f00 */
[----:B------:R-:W-:-:S09]  /*2d50*/  @!P0 MOV R5, 0xfffffbcb ;  /* 0xfffffbcb00058802 */ /* 0x000fd20000000f00 */
[----:B------:R-:W-:Y:S05]  /*2d60*/  @P1 BRA `(.L_x_36) ;  /* 0x0000000400041947 */ /* 0x000fea0003800000 */
[----:B------:R-:W-:Y:S01]  /*2d70*/  LOP3.LUT R2, R0, 0xfffff, RZ, 0xc0, !PT ;  /* 0x000fffff00027812 */ /* 0x000fe200078ec0ff */
[----:B------:R-:W-:Y:S01]  /*2d80*/  UMOV UR6, 0x3ae80f1e ;  /* 0x3ae80f1e00067882 */ /* 0x000fe20000000000 */
[----:B------:R-:W-:Y:S01]  /*2d90*/  MOV R16, 0x8b7a8b04 ;  /* 0x8b7a8b0400107802 */ /* 0x000fe20000000f00 */
[----:B------:R-:W-:Y:S01]  /*2da0*/  UMOV UR7, 0x3eb1380b ;  /* 0x3eb1380b00077882 */ /* 0x000fe20000000000 */
[----:B------:R-:W-:Y:S01]  /*2db0*/  LOP3.LUT R3, R2, 0x3ff00000, RZ, 0xfc, !PT ;  /* 0x3ff0000002037812 */ /* 0x000fe200078efcff */
[----:B------:R-:W-:Y:S01]  /*2dc0*/  UMOV UR10, 0x80000000 ;  /* 0x80000000000a7882 */ /* 0x000fe20000000000 */
[----:B------:R-:W-:Y:S01]  /*2dd0*/  MOV R2, R8 ;  /* 0x0000000800027202 */ /* 0x000fe20000000f00 */
[----:B------:R-:W-:Y:S01]  /*2de0*/  UMOV UR11, 0x43300000 ;  /* 0x43300000000b7882 */ /* 0x000fe20000000000 */
[----:B------:R-:W-:Y:S02]  /*2df0*/  ISETP.GE.U32.AND P0, PT, R3, 0x3ff6a09f, PT ;  /* 0x3ff6a09f0300780c */ /* 0x000fe40003f06070 */
[----:B------:R-:W-:-:S02]  /*2e00*/  MOV R8, RZ ;  /* 0x000000ff00087202 */ /* 0x000fc40000000f00 */
[----:B------:R-:W-:Y:S02]  /*2e10*/  MOV R17, 0x3ed0ee25 ;  /* 0x3ed0ee2500117802 */ /* 0x000fe40000000f00 */
[----:B------:R-:W-:Y:S02]  /*2e20*/  LEA.HI R0, R0, R5, RZ, 0xc ;  /* 0x0000000500007211 */ /* 0x000fe400078f60ff */
[----:B------:R-:W-:-:S05]  /*2e30*/  MOV R21, 0x43300000 ;  /* 0x4330000000157802 */ /* 0x000fca0000000f00 */
[----:B------:R-:W-:Y:S02]  /*2e40*/  @P0 IADD3 R9, PT, PT, R3, -0x100000, RZ ;  /* 0xfff0000003090810 */ /* 0x000fe40007ffe0ff */
[----:B------:R-:W-:Y:S02]  /*2e50*/  @P0 IADD3 R0, PT, PT, R0, 0x1, RZ ;  /* 0x0000000100000810 */ /* 0x000fe40007ffe0ff */
[----:B------:R-:W-:Y:S02]  /*2e60*/  @P0 MOV R3, R9 ;  /* 0x0000000900030202 */ /* 0x000fe40000000f00 */
[----:B------:R-:W-:-:S04]  /*2e70*/  LOP3.LUT R20, R0, 0x80000000, RZ, 0x3c, !PT ;  /* 0x8000000000147812 */ /* 0x000fc800078e3cff */
[C---:B------:R-:W-:Y:S02]  /*2e80*/  DADD R14, R2.reuse, 1 ;  /* 0x3ff00000020e7429 */ /* 0x040fe40000000000 */
[----:B------:R-:W-:-:S04]  /*2e90*/  DADD R2, R2, -1 ;  /* 0xbff0000002027429 */ /* 0x000fc80000000000 */
[----:B------:R-:W0:Y:S02]  /*2ea0*/  MUFU.RCP64H R9, R15 ;  /* 0x0000000f00097308 */ /* 0x000e240000001800 */
[----:B0-----:R-:W-:-:S08]  /*2eb0*/  DFMA R10, -R14, R8, 1 ;  /* 0x3ff000000e0a742b */ /* 0x001fd00000000108 */
[----:B------:R-:W-:-:S08]  /*2ec0*/  DFMA R10, R10, R10, R10 ;  /* 0x0000000a0a0a722b */ /* 0x000fd0000000000a */
[----:B------:R-:W-:-:S08]  /*2ed0*/  DFMA R8, R8, R10, R8 ;  /* 0x0000000a0808722b */ /* 0x000fd00000000008 */
[----:B------:R-:W-:-:S08]  /*2ee0*/  DMUL R10, R2, R8 ;  /* 0x00000008020a7228 */ /* 0x000fd00000000000 */
[----:B------:R-:W-:-:S08]  /*2ef0*/  DFMA R10, R2, R8, R10 ;  /* 0x00000008020a722b */ /* 0x000fd0000000000a */
[----:B------:R-:W-:Y:S02]  /*2f00*/  DMUL R12, R10, R10 ;  /* 0x0000000a0a0c7228 */ /* 0x000fe40000000000 */
[----:B------:R-:W-:-:S06]  /*2f10*/  DADD R18, R2, -R10 ;  /* 0x0000000002127229 */ /* 0x000fcc000000080a */
[----:B------:R-:W-:Y:S01]  /*2f20*/  DFMA R14, R12, UR6, R16 ;  /* 0x000000060c0e7c2b */ /* 0x000fe20008000010 */
[----:B------:R-:W-:Y:S01]  /*2f30*/  UMOV UR6, 0x9f02676f ;  /* 0x9f02676f00067882 */ /* 0x000fe20000000000 */
[----:B------:R-:W-:Y:S01]  /*2f40*/  UMOV UR7, 0x3ef3b266 ;  /* 0x3ef3b26600077882 */ /* 0x000fe20000000000 */
[----:B------:R-:W-:-:S05]  /*2f50*/  DADD R18, R18, R18 ;  /* 0x0000000012127229 */ /* 0x000fca0000000012 */
[----:B------:R-:W-:Y:S01]  /*2f60*/  DFMA R14, R12, R14, UR6 ;  /* 0x000000060c0e7e2b */ /* 0x000fe2000800000e */
[----:B------:R-:W-:Y:S01]  /*2f70*/  UMOV UR6, 0xa9ab0956 ;  /* 0xa9ab095600067882 */ /* 0x000fe20000000000 */
[----:B------:R-:W-:Y:S01]  /*2f80*/  UMOV UR7, 0x3f1745cb ;  /* 0x3f1745cb00077882 */ /* 0x000fe20000000000 */
[----:B------:R-:W-:-:S05]  /*2f90*/  DFMA R18, R2, -R10, R18 ;  /* 0x8000000a0212722b */ /* 0x000fca0000000012 */
[----:B------:R-:W-:Y:S01]  /*2fa0*/  DFMA R14, R12, R14, UR6 ;  /* 0x000000060c0e7e2b */ /* 0x000fe2000800000e */
[----:B------:R-:W-:Y:S01]  /*2fb0*/  UMOV UR6, 0x2d1b5154 ;  /* 0x2d1b515400067882 */ /* 0x000fe20000000000 */
[----:B------:R-:W-:Y:S01]  /*2fc0*/  UMOV UR7, 0x3f3c71c7 ;  /* 0x3f3c71c700077882 */ /* 0x000fe20000000000 */
[----:B------:R-:W-:-:S05]  /*2fd0*/  DMUL R18, R8, R18 ;  /* 0x0000001208127228 */ /* 0x000fca0000000000 */
[----:B------:R-:W-:Y:S01]  /*2fe0*/  DFMA R14, R12, R14, UR6 ;  /* 0x000000060c0e7e2b */ /* 0x000fe2000800000e */
[----:B------:R-:W-:Y:S01]  /*2ff0*/  UMOV UR6, 0x923be72d ;  /* 0x923be72d00067882 */ /* 0x000fe20000000000 */
[----:B------:R-:W-:-:S06]  /*3000*/  UMOV UR7, 0x3f624924 ;  /* 0x3f62492400077882 */ /* 0x000fcc0000000000 */
[----:B------:R-:W-:Y:S01]  /*3010*/  DFMA R16, R12, R14, UR6 ;  /* 0x000000060c107e2b */ /* 0x000fe2000800000e */
[----:B------:R-:W-:Y:S01]  /*3020*/  UMOV UR6, 0x9999a3c4 ;  /* 0x9999a3c400067882 */ /* 0x000fe20000000000 */
[----:B------:R-:W-:Y:S01]  /*3030*/  UMOV UR7, 0x3f899999 ;  /* 0x3f89999900077882 */ /* 0x000fe20000000000 */
[----:B------:R-:W-:Y:S01]  /*3040*/  DADD R14, R20, -UR10 ;  /* 0x8000000a140e7e29 */ /* 0x000fe20008000000 */
[----:B------:R-:W-:Y:S01]  /*3050*/  UMOV UR10, 0xfefa39ef ;  /* 0xfefa39ef000a7882 */ /* 0x000fe20000000000 */
[----:B------:R-:W-:-:S03]  /*3060*/  UMOV UR11, 0x3fe62e42 ;  /* 0x3fe62e42000b7882 */ /* 0x000fc60000000000 */
[----:B------:R-:W-:Y:S01]  /*3070*/  DFMA R16, R12, R16, UR6 ;  /* 0x000000060c107e2b */ /* 0x000fe20008000010 */
[----:B------:R-:W-:Y:S01]  /*3080*/  UMOV UR6, 0x55555554 ;  /* 0x5555555400067882 */ /* 0x000fe20000000000 */
[----:B------:R-:W-:Y:S01]  /*3090*/  UMOV UR7, 0x3fb55555 ;  /* 0x3fb5555500077882 */ /* 0x000fe20000000000 */
[----:B------:R-:W-:-:S05]  /*30a0*/  DFMA R2, R14, UR10, R10 ;  /* 0x0000000a0e027c2b */ /* 0x000fca000800000a */
[----:B------:R-:W-:Y:S01]  /*30b0*/  DFMA R16, R12, R16, UR6 ;  /* 0x000000060c107e2b */ /* 0x000fe20008000010 */
[----:B------:R-:W-:Y:S01]  /*30c0*/  UMOV UR6, 0xfefa39ef ;  /* 0xfefa39ef00067882 */ /* 0x000fe20000000000 */
[----:B------:R-:W-:Y:S02]  /*30d0*/  UMOV UR7, 0x3fe62e42 ;  /* 0x3fe62e4200077882 */ /* 0x000fe40000000000 */
[----:B------:R-:W-:Y:S01]  /*30e0*/  DFMA R20, R14, -UR6, R2 ;  /* 0x800000060e147c2b */ /* 0x000fe20008000002 */
[----:B------:R-:W-:Y:S01]  /*30f0*/  UMOV UR6, 0x3b39803f ;  /* 0x3b39803f00067882 */ /* 0x000fe20000000000 */
[----:B------:R-:W-:Y:S02]  /*3100*/  UMOV UR7, 0x3c7abc9e ;  /* 0x3c7abc9e00077882 */ /* 0x000fe40000000000 */
[----:B------:R-:W-:-:S04]  /*3110*/  DMUL R16, R12, R16 ;  /* 0x000000100c107228 */ /* 0x000fc80000000000 */
[----:B------:R-:W-:-:S04]  /*3120*/  DADD R20, -R10, R20 ;  /* 0x000000000a147229 */ /* 0x000fc80000000114 */
[----:B------:R-:W-:-:S08]  /*3130*/  DFMA R16, R10, R16, R18 ;  /* 0x000000100a10722b */ /* 0x000fd00000000012 */
[----:B------:R-:W-:-:S08]  /*3140*/  DADD R16, R16, -R20 ;  /* 0x0000000010107229 */ /* 0x000fd00000000814 */
[----:B------:R-:W-:-:S08]  /*3150*/  DFMA R16, R14, UR6, R16 ;  /* 0x000000060e107c2b */ /* 0x000fd00008000010 */
[----:B------:R-:W-:Y:S01]  /*3160*/  DADD R2, R2, R16 ;  /* 0x0000000002027229 */ /* 0x000fe20000000010 */
[----:B------:R-:W-:Y:S10]  /*3170*/  BRA `(.L_x_37) ;  /* 0x0000000000187947 */ /* 0x000ff40003800000 */
.L_x_36:
[----:B------:R-:W-:Y:S02]  /*3180*/  MOV R8, 0x0 ;  /* 0x0000000000087802 */ /* 0x000fe40000000f00 */
[----:B------:R-:W-:Y:S02]  /*3190*/  MOV R9, 0x7ff00000 ;  /* 0x7ff0000000097802 */ /* 0x000fe40000000f00 */
[----:B------:R-:W-:-:S04]  /*31a0*/  LOP3.LUT P0, RZ, R3, 0x7fffffff, RZ, 0xc0, !PT ;  /* 0x7fffffff03ff7812 */ /* 0x000fc8000780c0ff */
[----:B------:R-:W-:-:S10]  /*31b0*/  DFMA R8, R2, R8, +INF ;  /* 0x7ff000000208742b */ /* 0x000fd40000000008 */
[----:B------:R-:W-:Y:S02]  /*31c0*/  FSEL R2, R8, RZ, P0 ;  /* 0x000000ff08027208 */ /* 0x000fe40000000000 */
[----:B------:R-:W-:-:S07]  /*31d0*/  FSEL R3, R9, -QNAN , P0 ;  /* 0xfff0000009037808 */ /* 0x000fce0000000000 */
.L_x_37:
[----:B------:R-:W-:Y:S05]  /*31e0*/  BSYNC.RECONVERGENT B0 ;  /* 0x0000000000007941 */ /* 0x000fea0003800200 */
.L_x_35:
[----:B------:R-:W-:Y:S01]  /*31f0*/  DADD R2, R2, R6 ;  /* 0x0000000002027229 */ /* 0x000fe20000000006 */
[----:B------:R-:W-:Y:S01]  /*3200*/  UISETP.GE.AND UP0, UPT, UR5, 0x1, UPT ;  /* 0x000000010500788c */ /* 0x000fe2000bf06270 */
[----:B------:R-:W-:Y:S02]  /*3210*/  MOV R6, 0x0 ;  /* 0x0000000000067802 */ /* 0x000fe40000000f00 */
[----:B------:R-:W-:Y:S02]  /*3220*/  MOV R7, 0xfff00000 ;  /* 0xfff0000000077802 */ /* 0x000fe40000000f00 */
[----:B------:R0:W1:Y:S04]  /*3230*/  F2F.F32.F64 R5, R2 ;  /* 0x0000000200057310 */ /* 0x0000680000301000 */
[----:B------:R-:W-:Y:S05]  /*3240*/  BRA.U !UP0, `(.L_x_38) ;  /* 0x0000003108dc7547 */ /* 0x000fea000b800000 */
[----:B------:R-:W-:Y:S01]  /*3250*/  UIADD3 UR10, UPT, UPT, UR5, -0x1, URZ ;  /* 0xffffffff050a7890 */ /* 0x000fe2000fffe0ff */
[----:B------:R-:W-:Y:S01]  /*3260*/  MOV R13, RZ ;  /* 0x000000ff000d7202 */ /* 0x000fe20000000f00 */
[----:B------:R-:W-:Y:S02]  /*3270*/  ULOP3.LUT UR11, UR5, 0x7, URZ, 0xc0, !UPT ;  /* 0x00000007050b7892 */ /* 0x000fe4000f8ec0ff */
[----:B------:R-:W-:-:S09]  /*3280*/  UISETP.GE.U32.AND UP0, UPT, UR10, 0x7, UPT ;  /* 0x000000070a00788c */ /* 0x000fd2000bf06070 */
[----:B------:R-:W-:Y:S05]  /*3290*/  BRA.U !UP0, `(.L_x_39) ;  /* 0x0000001108e87547 */ /* 0x000fea000b800000 */
[----:B------:R-:W2:Y:S01]  /*32a0*/  LDCU.64 UR6, c[0x0][0x390] ;  /* 0x00007200ff0677ac */ /* 0x000ea20008000a00 */
[----:B------:R-:W3:Y:S01]  /*32b0*/  LDC R6, c[0x0][0x3cc] ;  /* 0x0000f300ff067b82 */ /* 0x000ee20000000800 */
[----:B------:R-:W-:Y:S01]  /*32c0*/  MOV R11, R4 ;  /* 0x00000004000b7202 */ /* 0x000fe20000000f00 */
[----:B------:R-:W-:-:S04]  /*32d0*/  ULOP3.LUT UR5, UR5, 0x7ffffff8, URZ, 0xc0, !UPT ;  /* 0x7ffffff805057892 */ /* 0x000fc8000f8ec0ff */
[----:B------:R-:W-:Y:S02]  /*32e0*/  UIADD3 UR4, UPT, UPT, -UR5, URZ, URZ ;  /* 0x000000ff05047290 */ /* 0x000fe4000fffe1ff */
[----:B------:R-:W4:Y:S01]  /*32f0*/  LDC R7, c[0x0][0x388] ;  /* 0x0000e200ff077b82 */ /* 0x000f220000000800 */
[----:B------:R-:W-:-:S07]  /*3300*/  MOV R13, UR5 ;  /* 0x00000005000d7c02 */ /* 0x000fce0008000f00 */
[----:B------:R-:W0:Y:S01]  /*3310*/  LDC R9, c[0x0][0x38c] ;  /* 0x0000e300ff097b82 */ /* 0x000e220000000800 */
[----:B--2---:R-:W-:-:S04]  /*3320*/  UIADD3 UR6, UP0, UPT, UR6, 0x10, URZ ;  /* 0x0000001006067890 */ /* 0x004fc8000ff1e0ff */
[----:B------:R-:W-:Y:S02]  /*3330*/  UIADD3.X UR7, UPT, UPT, URZ, UR7, URZ, UP0, !UPT ;  /* 0x00000007ff077290 */ /* 0x000fe400087fe4ff */
[----:B------:R-:W-:Y:S01]  /*3340*/  MOV R18, UR6 ;  /* 0x0000000600127c02 */ /* 0x000fe20008000f00 */
[----:B------:R-:W2:Y:S03]  /*3350*/  LDC.64 R14, c[0x0][0x3c0] ;  /* 0x0000f000ff0e7b82 */ /* 0x000ea60000000a00 */
[----:B------:R-:W-:-:S05]  /*3360*/  IMAD.U32 R19, RZ, RZ, UR7 ;  /* 0x00000007ff137e24 */ /* 0x000fca000f8e00ff */
[----:B------:R-:W0:Y:S02]  /*3370*/  LDC.64 R16, c[0x0][0x398] ;  /* 0x0000e600ff107b82 */ /* 0x000e240000000a00 */
.L_x_64:
[----:B0-----:R-:W5:Y:S01]  /*3380*/  LDG.E R21, desc[UR8][R18.64+-0x10] ;  /* 0xfffff00812157981 */ /* 0x001f62000c1e1900 */
[----:B----4-:R-:W0:Y:S02]  /*3390*/  MUFU.RCP R0, R7 ;  /* 0x0000000700007308 */ /* 0x010e240000001000 */
[----:B0-----:R-:W-:-:S04]  /*33a0*/  FFMA R3, R0, -R7, 1 ;  /* 0x3f80000000037423 */ /* 0x001fc80000000807 */
[----:B------:R-:W-:Y:S02]  /*33b0*/  FFMA R0, R0, R3, R0 ;  /* 0x0000000300007223 */ /* 0x000fe40000000000 */
[----:B-----5:R-:W0:Y:S02]  /*33c0*/  FCHK P0, R21, R7 ;  /* 0x0000000715007302 */ /* 0x020e240000000000 */
        /* <DEDUP_REMOVED lines=8> */
[----:B-123--:R-:W-:Y:S05]  /*3450*/  CALL.REL.NOINC `($__internal_0_$__cuda_sm3x_div_rn_noftz_f32_slowpath) ;  /* 0x0000005c00f47944 */ /* 0x00efea0003c00000 */
.L_x_40:
[----:B------:R-:W-:-:S05]  /*3460*/  IMAD.WIDE R22, R11, 0x4, R16 ;  /* 0x000000040b167825 */ /* 0x000fca00078e0210 */
[----:B------:R-:W4:Y:S01]  /*3470*/  LDG.E R3, desc[UR8][R22.64] ;  /* 0x0000000816037981 */ /* 0x000f22000c1e1900 */
[----:B------:R-:W0:Y:S01]  /*3480*/  MUFU.RCP R2, R9 ;  /* 0x0000000900027308 */ /* 0x000e220000001000 */
[----:B------:R-:W-:Y:S01]  /*3490*/  BSSY.RECONVERGENT B2, `(.L_x_41) ;  /* 0x000000d000027945 */ /* 0x000fe20003800200 */
[----:B-1----:R-:W-:Y:S01]  /*34a0*/  FADD R8, -R5, R0 ;  /* 0x0000000005087221 */ /* 0x002fe20000000100 */
[----:B0-----:R-:W-:-:S04]  /*34b0*/  FFMA R21, R2, -R9, 1 ;  /* 0x3f80000002157423 */ /* 0x001fc80000000809 */
[----:B------:R-:W-:Y:S01]  /*34c0*/  FFMA R2, R2, R21, R2 ;  /* 0x0000001502027223 */ /* 0x000fe20000000002 */
[----:B----4-:R-:W0:Y:S03]  /*34d0*/  FCHK P0, R3, R9 ;  /* 0x0000000903007302 */ /* 0x010e260000000000 */
[----:B------:R-:W-:-:S04]  /*34e0*/  FFMA R10, R3, R2, RZ ;  /* 0x00000002030a7223 */ /* 0x000fc800000000ff */
[----:B------:R-:W-:-:S04]  /*34f0*/  FFMA R21, R10, -R9, R3 ;  /* 0x800000090a157223 */ /* 0x000fc80000000003 */
[----:B------:R-:W-:Y:S01]  /*3500*/  FFMA R0, R2, R21, R10 ;  /* 0x0000001502007223 */ /* 0x000fe2000000000a */
[----:B0-----:R-:W-:Y:S06]  /*3510*/  @!P0 BRA `(.L_x_42) ;  /* 0x0000000000108947 */ /* 0x001fec0003800000 */
[----:B------:R-:W0:Y:S01]  /*3520*/  LDCU UR5, c[0x0][0x38c] ;  /* 0x00007180ff0577ac */ /* 0x000e220008000800 */
[----:B------:R-:W-:Y:S02]  /*3530*/  MOV R2, 0x3560 ;  /* 0x0000356000027802 */ /* 0x000fe40000000f00 */
[----:B0-----:R-:W-:-:S07]  /*3540*/  MOV R0, UR5 ;  /* 0x0000000500007c02 */ /* 0x001fce0008000f00 */
[----:B--23--:R-:W-:Y:S05]  /*3550*/  CALL.REL.NOINC `($__internal_0_$__cuda_sm3x_div_rn_noftz_f32_slowpath) ;  /* 0x0000005c00b47944 */ /* 0x00cfea0003c00000 */
.L_x_42:
[----:B------:R-:W-:Y:S05]  /*3560*/  BSYNC.RECONVERGENT B2 ;  /* 0x0000000000027941 */ /* 0x000fea0003800200 */
.L_x_41:
[----:B------:R-:W-:Y:S01]  /*3570*/  FADD R2, R8, R0 ;  /* 0x0000000008027221 */ /* 0x000fe20000000000 */
[----:B--2---:R-:W-:-:S05]  /*3580*/  IMAD.WIDE R20, R11, 0x8, R14 ;  /* 0x000000080b147825 */ /* 0x004fca00078e020e */
[----:B------:R-:W0:Y:S02]  /*3590*/  F2F.F64.F32 R2, R2 ;  /* 0x0000000200027310 */ /* 0x000e240000201800 */
[----:B0-----:R0:W-:Y:S04]  /*35a0*/  STG.E.64 desc[UR8][R20.64], R2 ;  /* 0x0000000214007986 */ /* 0x0011e8000c101b08 */
[----:B------:R-:W2:Y:S02]  /*35b0*/  LDG.E R27, desc[UR8][R18.64+-0xc] ;  /* 0xfffff408121b7981 */ /* 0x000ea4000c1e1900 */
        /* <DEDUP_REMOVED lines=12> */
[----:B---3--:R-:W-:Y:S05]  /*3680*/  CALL.REL.NOINC `($__internal_0_$__cuda_sm3x_div_rn_noftz_f32_slowpath) ;  /* 0x0000005c00687944 */ /* 0x008fea0003c00000 */
[----:B------:R-:W-:-:S07]  /*3690*/  MOV R8, R0 ;  /* 0x0000000000087202 */ /* 0x000fce0000000f00 */
.L_x_43:
[----:B---3--:R-:W-:-:S05]  /*36a0*/  IMAD.WIDE R22, R6, 0x4, R22 ;  /* 0x0000000406167825 */ /* 0x008fca00078e0216 */
[----:B------:R-:W2:Y:S01]  /*36b0*/  LDG.E R25, desc[UR8][R22.64] ;  /* 0x0000000816197981 */ /* 0x000ea2000c1e1900 */
[----:B------:R-:W0:Y:S01]  /*36c0*/  MUFU.RCP R0, R9 ;  /* 0x0000000900007308 */ /* 0x000e220000001000 */
[----:B------:R-:W-:Y:S01]  /*36d0*/  BSSY.RECONVERGENT B2, `(.L_x_44) ;  /* 0x000000e000027945 */ /* 0x000fe20003800200 */
[----:B------:R-:W-:Y:S01]  /*36e0*/  FADD R8, -R5, R8 ;  /* 0x0000000805087221 */ /* 0x000fe20000000100 */
[----:B0-----:R-:W-:-:S04]  /*36f0*/  FFMA R3, R0, -R9, 1 ;  /* 0x3f80000000037423 */ /* 0x001fc80000000809 */
[----:B------:R-:W-:Y:S01]  /*3700*/  FFMA R0, R0, R3, R0 ;  /* 0x0000000300007223 */ /* 0x000fe20000000000 */
[----:B--2---:R-:W0:Y:S03]  /*3710*/  FCHK P0, R25, R9 ;  /* 0x0000000919007302 */ /* 0x004e260000000000 */
        /* <DEDUP_REMOVED lines=9> */
.L_x_45:
[----:B------:R-:W-:Y:S05]  /*37b0*/  BSYNC.RECONVERGENT B2 ;  /* 0x0000000000027941 */ /* 0x000fea0003800200 */
.L_x_44:
[----:B------:R-:W-:Y:S01]  /*37c0*/  FADD R2, R8, R0 ;  /* 0x0000000008027221 */ /* 0x000fe20000000000 */
[----:B------:R-:W-:-:S05]  /*37d0*/  IMAD.WIDE R20, R6, 0x8, R20 ;  /* 0x0000000806147825 */ /* 0x000fca00078e0214 */
        /* <DEDUP_REMOVED lines=17> */
.L_x_46:
[----:B------:R-:W-:-:S05]  /*38f0*/  IMAD.WIDE R22, R6, 0x4, R22 ;  /* 0x0000000406167825 */ /* 0x000fca00078e0216 */
        /* <DEDUP_REMOVED lines=16> */
.L_x_48:
[----:B------:R-:W-:Y:S05]  /*3a00*/  BSYNC.RECONVERGENT B2 ;  /* 0x0000000000027941 */ /* 0x000fea0003800200 */
.L_x_47:
        /* <DEDUP_REMOVED lines=19> */
.L_x_49:
        /* <DEDUP_REMOVED lines=17> */
.L_x_51:
[----:B------:R-:W-:Y:S05]  /*3c50*/  BSYNC.RECONVERGENT B2 ;  /* 0x0000000000027941 */ /* 0x000fea0003800200 */
.L_x_50:
        /* <DEDUP_REMOVED lines=18> */
[----:B------:R-:W-:-:S07]  /*3d80*/  IMAD.MOV.U32 R8, RZ, RZ, R0 ;  /* 0x000000ffff087224 */ /* 0x000fce00078e0000 */
.L_x_52:
        /* <DEDUP_REMOVED lines=17> */
.L_x_54:
[----:B------:R-:W-:Y:S05]  /*3ea0*/  BSYNC.RECONVERGENT B2 ;  /* 0x0000000000027941 */ /* 0x000fea0003800200 */
.L_x_53:
        /* <DEDUP_REMOVED lines=19> */
.L_x_55:
        /* <DEDUP_REMOVED lines=17> */
.L_x_57:
[----:B------:R-:W-:Y:S05]  /*40f0*/  BSYNC.RECONVERGENT B2 ;  /* 0x0000000000027941 */ /* 0x000fea0003800200 */
.L_x_56:
        /* <DEDUP_REMOVED lines=19> */
.L_x_58:
        /* <DEDUP_REMOVED lines=17> */
.L_x_60:
[----:B------:R-:W-:Y:S05]  /*4340*/  BSYNC.RECONVERGENT B2 ;  /* 0x0000000000027941 */ /* 0x000fea0003800200 */
.L_x_59:
        /* <DEDUP_REMOVED lines=19> */
.L_x_61:
[----:B------:R-:W-:-:S06]  /*4480*/  IMAD.WIDE R22, R6, 0x4, R22 ;  /* 0x0000000406167825 */ /* 0x000fcc00078e0216 */
        /* <DEDUP_REMOVED lines=16> */
.L_x_63:
[----:B------:R-:W-:Y:S05]  /*4590*/  BSYNC.RECONVERGENT B2 ;  /* 0x0000000000027941 */ /* 0x000fea0003800200 */
.L_x_62:
[----:B------:R-:W-:Y:S01]  /*45a0*/  FADD R0, R8, R0 ;  /* 0x0000000008007221 */ /* 0x000fe20000000000 */
[----:B------:R-:W-:Y:S01]  /*45b0*/  IMAD.WIDE R20, R6, 0x8, R20 ;  /* 0x0000000806147825 */ /* 0x000fe200078e0214 */
[----:B------:R-:W-:Y:S01]  /*45c0*/  UIADD3 UR4, UPT, UPT, UR4, 0x8, URZ ;  /* 0x0000000804047890 */ /* 0x000fe2000fffe0ff */
[----:B------:R-:W-:Y:S01]  /*45d0*/  IADD3 R18, P0, PT, R18, 0x20, RZ ;  /* 0x0000002012127810 */ /* 0x000fe20007f1e0ff */
[----:B------:R-:W0:Y:S01]  /*45e0*/  F2F.F64.F32 R2, R0 ;  /* 0x0000000000027310 */ /* 0x000e220000201800 */
[----:B------:R-:W-:Y:S01]  /*45f0*/  LEA R11, R6, R11, 0x3 ;  /* 0x0000000b060b7211 */ /* 0x000fe200078e18ff */
[----:B------:R-:W-:Y:S01]  /*4600*/  UISETP.NE.AND UP0, UPT, UR4, URZ, UPT ;  /* 0x000000ff0400728c */ /* 0x000fe2000bf05270 */
[----:B------:R-:W-:Y:S01]  /*4610*/  IADD3.X R19, PT, PT, RZ, R19, RZ, P0, !PT ;  /* 0x00000013ff137210 */ /* 0x000fe200007fe4ff */
[----:B0-----:R0:W-:Y:S07]  /*4620*/  STG.E.64 desc[UR8][R20.64], R2 ;  /* 0x0000000214007986 */ /* 0x0011ee000c101b08 */
[----:B------:R-:W-:Y:S05]  /*4630*/  BRA.U UP0, `(.L_x_64) ;  /* 0xffffffed00507547 */ /* 0x000fea000b83ffff */
.L_x_39:
[----:B------:R-:W-:-:S09]  /*4640*/  UISETP.NE.AND UP0, UPT, UR11, URZ, UPT ;  /* 0x000000ff0b00728c */ /* 0x000fd2000bf05270 */
[----:B------:R-:W-:Y:S05]  /*4650*/  BRA.U !UP0, `(.L_x_65) ;  /* 0x0000001108dc7547 */ /* 0x000fea000b800000 */
[----:B------:R-:W2:Y:S01]  /*4660*/  LDCU UR4, c[0x0][0x3c8] ;  /* 0x00007900ff0477ac */ /* 0x000ea20008000800 */
[----:B------:R-:W-:Y:S02]  /*4670*/  UISETP.GE.U32.AND UP0, UPT, UR11, 0x4, UPT ;  /* 0x000000040b00788c */ /* 0x000fe4000bf06070 */
[----:B--2---:R-:W-:-:S07]  /*4680*/  ULOP3.LUT UR4, UR4, 0x3, URZ, 0xc0, !UPT ;  /* 0x0000000304047892 */ /* 0x004fce000f8ec0ff */
[----:B------:R-:W-:Y:S05]  /*4690*/  BRA.U !UP0, `(.L_x_66) ;  /* 0x0000000908a47547 */ /* 0x000fea000b800000 */
[----:B------:R-:W2:Y:S08]  /*46a0*/  LDC.64 R8, c[0x0][0x390] ;  /* 0x0000e400ff087b82 */ /* 0x000eb00000000a00 */
[----:B------:R-:W3:Y:S01]  /*46b0*/  LDC R7, c[0x0][0x388] ;  /* 0x0000e200ff077b82 */ /* 0x000ee20000000800 */
[----:B--2---:R-:W-:-:S05]  /*46c0*/  IMAD.WIDE.U32 R8, R13, 0x4, R8 ;  /* 0x000000040d087825 */ /* 0x004fca00078e0008 */
[----:B------:R-:W2:Y:S01]  /*46d0*/  LDG.E R6, desc[UR8][R8.64] ;  /* 0x0000000808067981 */ /* 0x000ea2000c1e1900 */
[----:B---3--:R-:W0:Y:S02]  /*46e0*/  MUFU.RCP R0, R7 ;  /* 0x0000000700007308 */ /* 0x008e240000001000 */
        /* <DEDUP_REMOVED lines=9> */
[----:B------:R-:W-:Y:S01]  /*4780*/  MOV R2, 0x47b0 ;  /* 0x000047b000027802 */ /* 0x000fe20000000f00 */
[----:B0-----:R-:W-:-:S07]  /*4790*/  IMAD.U32 R0, RZ, RZ, UR5 ;  /* 0x00000005ff007e24 */ /* 0x001fce000f8e00ff */
[----:B-1----:R-:W-:Y:S05]  /*47a0*/  CALL.REL.NOINC `($__internal_0_$__cuda_sm3x_div_rn_noftz_f32_slowpath) ;  /* 0x0000004c00207944 */ /* 0x002fea0003c00000 */
[----:B------:R-:W-:-:S07]  /*47b0*/  MOV R2, R0 ;  /* 0x0000000000027202 */ /* 0x000fce0000000f00 */
.L_x_67:
[----:B------:R-:W0:Y:S01]  /*47c0*/  LDC.64 R10, c[0x0][0x398] ;  /* 0x0000e600ff0a7b82 */ /* 0x000e220000000a00 */
[----:B------:R-:W2:Y:S07]  /*47d0*/  LDCU UR5, c[0x0][0x3cc] ;  /* 0x00007980ff0577ac */ /* 0x000eae0008000800 */
[----:B------:R-:W3:Y:S01]  /*47e0*/  LDC R15, c[0x0][0x38c] ;  /* 0x0000e300ff0f7b82 */ /* 0x000ee20000000800 */
[----:B--2---:R-:W-:-:S04]  /*47f0*/  IMAD R6, R13, UR5, R4 ;  /* 0x000000050d067c24 */ /* 0x004fc8000f8e0204 */
[----:B0-----:R-:W-:-:S05]  /*4800*/  IMAD.WIDE R10, R6, 0x4, R10 ;  /* 0x00000004060a7825 */ /* 0x001fca00078e020a */
[----:B------:R-:W2:Y:S01]  /*4810*/  LDG.E R14, desc[UR8][R10.64] ;  /* 0x000000080a0e7981 */ /* 0x000ea2000c1e1900 */
[----:B------:R-:W-:Y:S01]  /*4820*/  BSSY.RECONVERGENT B2, `(.L_x_68) ;  /* 0x000000f000027945 */ /* 0x000fe20003800200 */
[----:B-1----:R-:W-:Y:S01]  /*4830*/  FADD R7, -R5, R2 ;  /* 0x0000000205077221 */ /* 0x002fe20000000100 */
        /* <DEDUP_REMOVED lines=13> */
.L_x_69:
[----:B------:R-:W-:Y:S05]  /*4910*/  BSYNC.RECONVERGENT B2 ;  /* 0x0000000000027941 */ /* 0x000fea0003800200 */
.L_x_68:
[----:B------:R-:W0:Y:S01]  /*4920*/  LDC.64 R14, c[0x0][0x3c0] ;  /* 0x0000f000ff0e7b82 */ /* 0x000e220000000a00 */
[----:B------:R-:W-:-:S06]  /*4930*/  FADD R2, R7, R0 ;  /* 0x0000000007027221 */ /* 0x000fcc0000000000 */
[----:B------:R-:W1:Y:S01]  /*4940*/  F2F.F64.F32 R2, R2 ;  /* 0x0000000200027310 */ /* 0x000e620000201800 */
        /* <DEDUP_REMOVED lines=18> */
.L_x_70:
[----:B------:R-:W0:Y:S08]  /*4a70*/  LDC R3, c[0x0][0x3cc] ;  /* 0x0000f300ff037b82 */ /* 0x000e300000000800 */
[----:B------:R-:W1:Y:S01]  /*4a80*/  LDC R7, c[0x0][0x38c] ;  /* 0x0000e300ff077b82 */ /* 0x000e620000000800 */
[----:B0-----:R-:W-:-:S05]  /*4a90*/  IMAD.WIDE R10, R3, 0x4, R10 ;  /* 0x00000004030a7825 */ /* 0x001fca00078e020a */
[----:B------:R-:W2:Y:S01]  /*4aa0*/  LDG.E R12, desc[UR8][R10.64] ;  /* 0x000000080a0c7981 */ /* 0x000ea2000c1e1900 */
[----:B------:R-:W-:Y:S01]  /*4ab0*/  BSSY.RECONVERGENT B2, `(.L_x_71) ;  /* 0x000000f000027945 */ /* 0x000fe20003800200 */
[----:B------:R-:W-:Y:S01]  /*4ac0*/  FADD R6, -R5, R6 ;  /* 0x0000000605067221 */ /* 0x000fe20000000100 */
        /* <DEDUP_REMOVED lines=13> */
.L_x_72:
[----:B------:R-:W-:Y:S05]  /*4ba0*/  BSYNC.RECONVERGENT B2 ;  /* 0x0000000000027941 */ /* 0x000fea0003800200 */
.L_x_71:
[----:B------:R-:W0:Y:S01]  /*4bb0*/  LDC R7, c[0x0][0x3cc] ;  /* 0x0000f300ff077b82 */ /* 0x000e220000000800 */
        /* <DEDUP_REMOVED lines=20> */
.L_x_73:
        /* <DEDUP_REMOVED lines=19> */
.L_x_75:
[----:B------:R-:W-:Y:S05]  /*4e30*/  BSYNC.RECONVERGENT B2 ;  /* 0x0000000000027941 */ /* 0x000fea0003800200 */
.L_x_74:
        /* <DEDUP_REMOVED lines=21> */
.L_x_76:
[----:B------:R-:W0:Y:S08]  /*4f90*/  LDC R3, c[0x0][0x3cc] ;  /* 0x0000f300ff037b82 */ /* 0x000e300000000800 */
[----:B------:R-:W1:Y:S01]  /*4fa0*/  LDC R7, c[0x0][0x38c] ;  /* 0x0000e300ff077b82 */ /* 0x000e620000000800 */
[----:B0-----:R-:W-:-:S06]  /*4fb0*/  IMAD.WIDE R10, R3, 0x4, R10 ;  /* 0x00000004030a7825 */ /* 0x001fcc00078e020a */
[----:B------:R-:W2:Y:S01]  /*4fc0*/  LDG.E R10, desc[UR8][R10.64] ;  /* 0x000000080a0a7981 */ /* 0x000ea2000c1e1900 */
[----:B------:R-:W-:Y:S01]  /*4fd0*/  BSSY.RECONVERGENT B2, `(.L_x_77) ;  /* 0x000000f000027945 */ /* 0x000fe20003800200 */
[----:B-1----:R-:W0:Y:S01]  /*4fe0*/  MUFU.RCP R0, R7 ;  /* 0x0000000700007308 */ /* 0x002e220000001000 */
[----:B------:R-:W-:Y:S01]  /*4ff0*/  FADD R6, -R5, R6 ;  /* 0x0000000605067221 */ /* 0x000fe20000000100 */
        /* <DEDUP_REMOVED lines=12> */
.L_x_78:
[----:B------:R-:W-:Y:S05]  /*50c0*/  BSYNC.RECONVERGENT B2 ;  /* 0x0000000000027941 */ /* 0x000fea0003800200 */
.L_x_77:
[----:B------:R-:W0:Y:S01]  /*50d0*/  LDC R7, c[0x0][0x3cc] ;  /* 0x0000f300ff077b82 */ /* 0x000e220000000800 */
[----:B------:R-:W-:Y:S01]  /*50e0*/  FADD R0, R6, R0 ;  /* 0x0000000006007221 */ /* 0x000fe20000000000 */
[----:B------:R-:W-:-:S03]  /*50f0*/  IADD3 R13, PT, PT, R13, 0x4, RZ ;  /* 0x000000040d0d7810 */ /* 0x000fc60007ffe0ff */
[----:B------:R-:W1:Y:S01]  /*5100*/  F2F.F64.F32 R2, R0 ;  /* 0x0000000000027310 */ /* 0x000e620000201800 */
[----:B0-----:R-:W-:-:S05]  /*5110*/  IMAD.WIDE R14, R7, 0x8, R14 ;  /* 0x00000008070e7825 */ /* 0x001fca00078e020e */
[----:B-1----:R2:W-:Y:S02]  /*5120*/  STG.E.64 desc[UR8][R14.64], R2 ;  /* 0x000000020e007986 */ /* 0x0025e4000c101b08 */
.L_x_66:
[----:B------:R-:W-:-:S09]  /*5130*/  UISETP.NE.AND UP0, UPT, UR4, URZ, UPT ;  /* 0x000000ff0400728c */ /* 0x000fd2000bf05270 */
[----:B------:R-:W-:Y:S05]  /*5140*/  BRA.U !UP0, `(.L_x_65) ;  /* 0x0000000908207547 */ /* 0x000fea000b800000 */
[----:B------:R-:W-:-:S09]  /*5150*/  UISETP.NE.AND UP0, UPT, UR4, 0x1, UPT ;  /* 0x000000010400788c */ /* 0x000fd2000bf05270 */
[----:B------:R-:W-:Y:S05]  /*5160*/  BRA.U !UP0, `(.L_x_79) ;  /* 0x00000005085c7547 */ /* 0x000fea000b800000 */
[----:B------:R-:W3:Y:S08]  /*5170*/  LDC.64 R8, c[0x0][0x390] ;  /* 0x0000e400ff087b82 */ /* 0x000ef00000000a00 */
[----:B------:R-:W4:Y:S01]  /*5180*/  LDC R7, c[0x0][0x388] ;  /* 0x0000e200ff077b82 */ /* 0x000f220000000800 */
[----:B---3--:R-:W-:-:S05]  /*5190*/  IMAD.WIDE.U32 R8, R13, 0x4, R8 ;  /* 0x000000040d087825 */ /* 0x008fca00078e0008 */
[----:B------:R-:W3:Y:S01]  /*51a0*/  LDG.E R6, desc[UR8][R8.64] ;  /* 0x0000000808067981 */ /* 0x000ee2000c1e1900 */
[----:B----4-:R-:W0:Y:S02]  /*51b0*/  MUFU.RCP R0, R7 ;  /* 0x0000000700007308 */ /* 0x010e240000001000 */
[----:B0-2---:R-:W-:-:S04]  /*51c0*/  FFMA R3, R0, -R7, 1 ;  /* 0x3f80000000037423 */ /* 0x005fc80000000807 */
        /* <DEDUP_REMOVED lines=12> */
.L_x_80:
        /* <DEDUP_REMOVED lines=21> */
.L_x_82:
[----:B------:R-:W-:Y:S05]  /*53e0*/  BSYNC.RECONVERGENT B2 ;  /* 0x0000000000027941 */ /* 0x000fea0003800200 */
.L_x_81:
        /* <DEDUP_REMOVED lines=21> */
.L_x_83:
        /* <DEDUP_REMOVED lines=19> */
.L_x_85:
[----:B------:R-:W-:Y:S05]  /*5670*/  BSYNC.RECONVERGENT B2 ;  /* 0x0000000000027941 */ /* 0x000fea0003800200 */
.L_x_84:
[----:B------:R-:W0:Y:S01]  /*5680*/  LDC R7, c[0x0][0x3cc] ;  /* 0x0000f300ff077b82 */ /* 0x000e220000000800 */
[----:B------:R-:W-:Y:S01]  /*5690*/  FADD R0, R6, R0 ;  /* 0x0000000006007221 */ /* 0x000fe20000000000 */
[----:B------:R-:W-:-:S03]  /*56a0*/  IADD3 R13, PT, PT, R13, 0x2, RZ ;  /* 0x000000020d0d7810 */ /* 0x000fc60007ffe0ff */
[----:B------:R-:W1:Y:S01]  /*56b0*/  F2F.F64.F32 R2, R0 ;  /* 0x0000000000027310 */ /* 0x000e620000201800 */
[----:B0-----:R-:W-:-:S05]  /*56c0*/  IMAD.WIDE R14, R7, 0x8, R14 ;  /* 0x00000008070e7825 */ /* 0x001fca00078e020e */
[----:B-1----:R3:W-:Y:S02]  /*56d0*/  STG.E.64 desc[UR8][R14.64], R2 ;  /* 0x000000020e007986 */ /* 0x0027e4000c101b08 */
.L_x_79:
[----:B------:R-:W4:Y:S02]  /*56e0*/  LDCU UR4, c[0x0][0x3c8] ;  /* 0x00007900ff0477ac */ /* 0x000f240008000800 */
[----:B----4-:R-:W-:-:S04]  /*56f0*/  ULOP3.LUT UR4, UR4, 0x1, URZ, 0xc0, !UPT ;  /* 0x0000000104047892 */ /* 0x010fc8000f8ec0ff */
[----:B------:R-:W-:-:S09]  /*5700*/  UISETP.NE.U32.AND UP0, UPT, UR4, 0x1, UPT ;  /* 0x000000010400788c */ /* 0x000fd2000bf05070 */
[----:B------:R-:W-:Y:S05]  /*5710*/  BRA.U UP0, `(.L_x_65) ;  /* 0x0000000100ac7547 */ /* 0x000fea000b800000 */
[----:B0-23--:R-:W0:Y:S08]  /*5720*/  LDC.64 R2, c[0x0][0x390] ;  /* 0x0000e400ff027b82 */ /* 0x00de300000000a00 */
[----:B------:R-:W2:Y:S01]  /*5730*/  LDC R8, c[0x0][0x388] ;  /* 0x0000e200ff087b82 */ /* 0x000ea20000000800 */
[----:B0-----:R-:W-:-:S06]  /*5740*/  IMAD.WIDE.U32 R2, R13, 0x4, R2 ;  /* 0x000000040d027825 */ /* 0x001fcc00078e0002 */
[----:B------:R-:W3:Y:S01]  /*5750*/  LDG.E R3, desc[UR8][R2.64] ;  /* 0x0000000802037981 */ /* 0x000ee2000c1e1900 */
        /* <DEDUP_REMOVED lines=9> */
[----:B------:R-:W-:Y:S02]  /*57f0*/  MOV R2, 0x5820 ;  /* 0x0000582000027802 */ /* 0x000fe40000000f00 */
[----:B0-----:R-:W-:-:S07]  /*5800*/  MOV R0, UR4 ;  /* 0x0000000400007c02 */ /* 0x001fce0008000f00 */
[----:B-1----:R-:W-:Y:S05]  /*5810*/  CALL.REL.NOINC `($__internal_0_$__cuda_sm3x_div_rn_noftz_f32_slowpath) ;  /* 0x0000003c00047944 */ /* 0x002fea0003c00000 */
[----:B------:R-:W-:-:S07]  /*5820*/  MOV R6, R0 ;  /* 0x0000000000067202 */ /* 0x000fce0000000f00 */
.L_x_86:
[----:B------:R-:W0:Y:S01]  /*5830*/  LDC.64 R2, c[0x0][0x398] ;  /* 0x0000e600ff027b82 */ /* 0x000e220000000a00 */
[----:B------:R-:W2:Y:S07]  /*5840*/  LDCU UR4, c[0x0][0x3cc] ;  /* 0x00007980ff0477ac */ /* 0x000eae0008000800 */
[----:B------:R-:W3:Y:S01]  /*5850*/  LDC R10, c[0x0][0x38c] ;  /* 0x0000e300ff0a7b82 */ /* 0x000ee20000000800 */
[----:B--2---:R-:W-:-:S04]  /*5860*/  IMAD R13, R13, UR4, R4 ;  /* 0x000000040d0d7c24 */ /* 0x004fc8000f8e0204 */
[----:B0-----:R-:W-:-:S06]  /*5870*/  IMAD.WIDE R2, R13, 0x4, R2 ;  /* 0x000000040d027825 */ /* 0x001fcc00078e0202 */
[----:B------:R-:W2:Y:S01]  /*5880*/  LDG.E R3, desc[UR8][R2.64] ;  /* 0x0000000802037981 */ /* 0x000ea2000c1e1900 */
[----:B------:R-:W-:Y:S01]  /*5890*/  BSSY.RECONVERGENT B2, `(.L_x_87) ;  /* 0x000000e000027945 */ /* 0x000fe20003800200 */
[----:B---3--:R-:W0:Y:S01]  /*58a0*/  MUFU.RCP R7, R10 ;  /* 0x0000000a00077308 */ /* 0x008e220000001000 */
[----:B-1----:R-:W-:Y:S01]  /*58b0*/  FADD R6, -R5, R6 ;  /* 0x0000000605067221 */ /* 0x002fe20000000100 */
        /* <DEDUP_REMOVED lines=11> */
.L_x_88:
[----:B------:R-:W-:Y:S05]  /*5970*/  BSYNC.RECONVERGENT B2 ;  /* 0x0000000000027941 */ /* 0x000fea0003800200 */
.L_x_87:
[----:B------:R-:W0:Y:S01]  /*5980*/  LDC.64 R8, c[0x0][0x3c0] ;  /* 0x0000f000ff087b82 */ /* 0x000e220000000a00 */
[----:B------:R-:W-:-:S04]  /*5990*/  FADD R0, R6, R0 ;  /* 0x0000000006007221 */ /* 0x000fc80000000000 */
[----:B------:R-:W1:Y:S01]  /*59a0*/  F2F.F64.F32 R2, R0 ;  /* 0x0000000000027310 */ /* 0x000e620000201800 */
[----:B0-----:R-:W-:-:S05]  /*59b0*/  IMAD.WIDE R6, R13, 0x8, R8 ;  /* 0x000000080d067825 */ /* 0x001fca00078e0208 */
[----:B-1----:R4:W-:Y:S02]  /*59c0*/  STG.E.64 desc[UR8][R6.64], R2 ;  /* 0x0000000206007986 */ /* 0x0029e4000c101b08 */
.L_x_65:
[----:B------:R-:W5:Y:S01]  /*59d0*/  LDCU UR5, c[0x0][0x3c8] ;  /* 0x00007900ff0577ac */ /* 0x000f620008000800 */
[----:B----4-:R-:W-:Y:S01]  /*59e0*/  HFMA2 R6, -RZ, RZ, 0, 0 ;  /* 0x00000000ff067431 */ /* 0x010fe200000001ff */
[----:B------:R-:W-:Y:S01]  /*59f0*/  MOV R7, 0xfff00000 ;  /* 0xfff0000000077802 */ /* 0x000fe20000000f00 */
[----:B------:R-:W-:Y:S01]  /*5a00*/  UISETP.GE.U32.AND UP1, UPT, UR10, 0xf, UPT ;  /* 0x0000000f0a00788c */ /* 0x000fe2000bf26070 */
[----:B------:R-:W-:Y:S01]  /*5a10*/  UMOV UR4, URZ ;  /* 0x000000ff00047c82 */ /* 0x000fe20008000000 */
[----:B-----5:R-:W-:-:S04]  /*5a20*/  ULOP3.LUT UR6, UR5, 0xf, URZ, 0xc0, !UPT ;  /* 0x0000000f05067892 */ /* 0x020fc8000f8ec0ff */
[----:B------:R-:W-:-:S03]  /*5a30*/  UISETP.NE.AND UP0, UPT, UR6, URZ, UPT ;  /* 0x000000ff0600728c */ /* 0x000fc6000bf05270 */
[----:B------:R-:W-:Y:S08]  /*5a40*/  BRA.U !UP1, `(.L_x_89) ;  /* 0x00000005096c7547 */ /* 0x000ff0000b800000 */
[----:B------:R-:W4:Y:S01]  /*5a50*/  LDC R35, c[0x0][0x3cc] ;  /* 0x0000f300ff237b82 */ /* 0x000f220000000800 */
[----:B------:R-:W-:Y:S01]  /*5a60*/  ULOP3.LUT UR4, UR5, 0x7ffffff0, URZ, 0xc0, !UPT ;  /* 0x7ffffff005047892 */ /* 0x000fe2000f8ec0ff */
[----:B------:R-:W-:Y:S02]  /*5a70*/  MOV R0, R4 ;  /* 0x0000000400007202 */ /* 0x000fe40000000f00 */
[----:B------:R-:W-:Y:S01]  /*5a80*/  MOV R6, 0x0 ;  /* 0x0000000000067802 */ /* 0x000fe20000000f00 */
[----:B------:R-:W-:Y:S01]  /*5a90*/  UIADD3 UR5, UPT, UPT, -UR4, URZ, URZ ;  /* 0x000000ff04057290 */ /* 0x000fe2000fffe1ff */
[----:B------:R-:W-:Y:S02]  /*5aa0*/  MOV R7, 0xfff00000 ;  /* 0xfff0000000077802 */ /* 0x000fe40000000f00 */
[----:B0-23--:R-:W0:Y:S09]  /*5ab0*/  LDC.64 R2, c[0x0][0x3c0] ;  /* 0x0000f000ff027b82 */ /* 0x00de320000000a00 */
.L_x_90:
[----:B0-----:R-:W-:-:S05]  /*5ac0*/  IMAD.WIDE R14, R0, 0x8, R2 ;  /* 0x00000008000e7825 */ /* 0x001fca00078e0202 */
[----:B------:R-:W2:Y:S01]  /*5ad0*/  LDG.E.64 R12, desc[UR8][R14.64] ;  /* 0x000000080e0c7981 */ /* 0x000ea2000c1e1b00 */
[----:B----4-:R-:W-:-:S05]  /*5ae0*/  IMAD.WIDE R16, R35, 0x8, R14 ;  /* 0x0000000823107825 */ /* 0x010fca00078e020e */
[----:B------:R-:W3:Y:S01]  /*5af0*/  LDG.E.64 R10, desc[UR8][R16.64] ;  /* 0x00000008100a7981 */ /* 0x000ee2000c1e1b00 */
[----:B------:R-:W-:-:S05]  /*5b00*/  IMAD.WIDE R18, R35, 0x8, R16 ;  /* 0x0000000823127825 */ /* 0x000fca00078e0210 */
[----:B------:R-:W4:Y:S01]  /*5b10*/  LDG.E.64 R8, desc[UR8][R18.64] ;  /* 0x0000000812087981 */ /* 0x000f22000c1e1b00 */
[----:B------:R-:W-:-:S05]  /*5b20*/  IMAD.WIDE R32, R35, 0x8, R18 ;  /* 0x0000000823207825 */ /* 0x000fca00078e0212 */
[----:B------:R-:W5:Y:S01]  /*5b30*/  LDG.E.64 R30, desc[UR8][R32.64] ;  /* 0x00000008201e7981 */ /* 0x000f62000c1e1b00 */
[----:B------:R-:W-:-:S05]  /*5b40*/  IMAD.WIDE R36, R35, 0x8, R32 ;  /* 0x0000000823247825 */ /* 0x000fca00078e0220 */
[----:B------:R0:W5:Y:S02]  /*5b50*/  LDG.E.64 R28, desc[UR8][R36.64] ;  /* 0x00000008241c7981 */ /* 0x000164000c1e1b00 */
[----:B0-----:R-:W-:-:S05]  /*5b60*/  IMAD.WIDE R36, R35, 0x8, R36 ;  /* 0x0000000823247825 */ /* 0x001fca00078e0224 */
        /* <DEDUP_REMOVED lines=10> */
[----:B------:R-:W5:Y:S01]  /*5c10*/  LDG.E.64 R16, desc[UR8][R36.64] ;  /* 0x0000000824107981 */ /* 0x000f62000c1e1b00 */
[----:B------:R-:W-:-:S05]  /*5c20*/  IMAD.WIDE R32, R35, 0x8, R36 ;  /* 0x0000000823207825 */ /* 0x000fca00078e0224 */
[----:B------:R0:W5:Y:S02]  /*5c30*/  LDG.E.64 R14, desc[UR8][R32.64] ;  /* 0x00000008200e7981 */ /* 0x000164000c1e1b00 */
[----:B0-----:R-:W-:-:S04]  /*5c40*/  IMAD.WIDE R32, R35, 0x8, R32 ;  /* 0x0000000823207825 */ /* 0x001fc800078e0220 */
[----:B------:R-:W-:Y:S01]  /*5c50*/  IMAD.WIDE R36, R35, 0x8, R32 ;  /* 0x0000000823247825 */ /* 0x000fe200078e0220 */
[----:B--2---:R-:W-:-:S06]  /*5c60*/  DSETP.GT.AND P0, PT, R12, R6, PT ;  /* 0x000000060c00722a */ /* 0x004fcc0003f04000 */
[----:B------:R-:W-:Y:S02]  /*5c70*/  FSEL R6, R12, R6, P0 ;  /* 0x000000060c067208 */ /* 0x000fe40000000000 */
[----:B------:R-:W-:Y:S02]  /*5c80*/  FSEL R7, R13, R7, P0 ;  /* 0x000000070d077208 */ /* 0x000fe40000000000 */
[----:B------:R-:W2:Y:S04]  /*5c90*/  LDG.E.64 R12, desc[UR8][R32.64] ;  /* 0x00000008200c7981 */ /* 0x000ea8000c1e1b00 */
[----:B---3--:R-:W-:-:S06]  /*5ca0*/  DSETP.GT.AND P0, PT, R10, R6, PT ;  /* 0x000000060a00722a */ /* 0x008fcc0003f04000 */
[----:B------:R-:W-:Y:S02]  /*5cb0*/  FSEL R6, R10, R6, P0 ;  /* 0x000000060a067208 */ /* 0x000fe40000000000 */
[----:B------:R-:W-:Y:S02]  /*5cc0*/  FSEL R7, R11, R7, P0 ;  /* 0x000000070b077208 */ /* 0x000fe40000000000 */
[----:B------:R0:W3:Y:S04]  /*5cd0*/  LDG.E.64 R10, desc[UR8][R36.64] ;  /* 0x00000008240a7981 */ /* 0x0000e8000c1e1b00 */
[----:B----4-:R-:W-:Y:S01]  /*5ce0*/  DSETP.GT.AND P0, PT, R8, R6, PT ;  /* 0x000000060800722a */ /* 0x010fe20003f04000 */
[----:B0-----:R-:W-:-:S05]  /*5cf0*/  IMAD.WIDE R36, R35, 0x8, R36 ;  /* 0x0000000823247825 */ /* 0x001fca00078e0224 */
[----:B------:R-:W-:Y:S02]  /*5d00*/  FSEL R6, R8, R6, P0 ;  /* 0x0000000608067208 */ /* 0x000fe40000000000 */
[----:B------:R-:W-:Y:S02]  /*5d10*/  FSEL R7, R9, R7, P0 ;  /* 0x0000000709077208 */ /* 0x000fe40000000000 */
[----:B------:R-:W4:Y:S01]  /*5d20*/  LDG.E.64 R8, desc[UR8][R36.64] ;  /* 0x0000000824087981 */ /* 0x000f22000c1e1b00 */
[----:B------:R-:W-:-:S06]  /*5d30*/  IMAD.WIDE R32, R35, 0x8, R36 ;  /* 0x0000000823207825 */ /* 0x000fcc00078e0224 */
        /* <DEDUP_REMOVED lines=44> */
.L_x_89:
[----:B------:R-:W-:Y:S05]  /*6000*/  BRA.U !UP0, `(.L_x_38) ;  /* 0x00000005086c7547 */ /* 0x000fea000b800000 */
[----:B------:R-:W-:Y:S02]  /*6010*/  UISETP.GE.U32.AND UP0, UPT, UR6, 0x8, UPT ;  /* 0x000000080600788c */ /* 0x000fe4000bf06070 */
[----:B------:R-:W-:-:S07]  /*6020*/  UISETP.NE.AND UP1, UPT, UR11, URZ, UPT ;  /* 0x000000ff0b00728c */ /* 0x000fce000bf25270 */
[----:B------:R-:W-:Y:S05]  /*6030*/  BRA.U !UP0, `(.L_x_91) ;  /* 0x0000000108b07547 */ /* 0x000fea000b800000 */
[----:B------:R-:W0:Y:S08]  /*6040*/  LDC R33, c[0x0][0x3cc] ;  /* 0x0000f300ff217b82 */ /* 0x000e300000000800 */
[----:B------:R-:W4:Y:S01]  /*6050*/  LDC.64 R18, c[0x0][0x3c0] ;  /* 0x0000f000ff127b82 */ /* 0x000f220000000a00 */
[----:B0-23--:R-:W-:-:S04]  /*6060*/  IMAD R3, R33, UR4, R4 ;  /* 0x0000000421037c24 */ /* 0x00dfc8000f8e0204 */
[----:B----4-:R-:W-:-:S05]  /*6070*/  IMAD.WIDE R18, R3, 0x8, R18 ;  /* 0x0000000803127825 */ /* 0x010fca00078e0212 */
        /* <DEDUP_REMOVED lines=40> */
.L_x_91:
[----:B------:R-:W-:Y:S05]  /*6300*/  BRA.U !UP1, `(.L_x_38) ;  /* 0x0000000109ac7547 */ /* 0x000fea000b800000 */
[----:B------:R-:W4:Y:S01]  /*6310*/  LDCU UR5, c[0x0][0x3c8] ;  /* 0x00007900ff0577ac */ /* 0x000f220008000800 */
[----:B------:R-:W-:Y:S02]  /*6320*/  UISETP.GE.U32.AND UP0, UPT, UR11, 0x4, UPT ;  /* 0x000000040b00788c */ /* 0x000fe4000bf06070 */
[----:B----4-:R-:W-:-:S04]  /*6330*/  ULOP3.LUT UR5, UR5, 0x3, URZ, 0xc0, !UPT ;  /* 0x0000000305057892 */ /* 0x010fc8000f8ec0ff */
[----:B------:R-:W-:-:S03]  /*6340*/  UISETP.NE.AND UP1, UPT, UR5, URZ, UPT ;  /* 0x000000ff0500728c */ /* 0x000fc6000bf25270 */
[----:B------:R-:W-:Y:S08]  /*6350*/  BRA.U !UP0, `(.L_x_92) ;  /* 0x0000000108607547 */ /* 0x000ff0000b800000 */
[----:B------:R-:W4:Y:S08]  /*6360*/  LDC R19, c[0x0][0x3cc] ;  /* 0x0000f300ff137b82 */ /* 0x000f300000000800 */
[----:B0-23--:R-:W0:Y:S01]  /*6370*/  LDC.64 R2, c[0x0][0x3c0] ;  /* 0x0000f000ff027b82 */ /* 0x00de220000000a00 */
[----:B----4-:R-:W-:-:S04]  /*6380*/  IMAD R9, R19, UR4, R4 ;  /* 0x0000000413097c24 */ /* 0x010fc8000f8e0204 */
        /* <DEDUP_REMOVED lines=21> */
.L_x_92:
[----:B------:R-:W-:Y:S05]  /*64e0*/  BRA.U !UP1, `(.L_x_38) ;  /* 0x0000000109347547 */ /* 0x000fea000b800000 */
[----:B------:R-:W4:Y:S01]  /*64f0*/  LDC R0, c[0x0][0x3cc] ;  /* 0x0000f300ff007b82 */ /* 0x000f220000000800 */
[----:B------:R-:W-:-:S07]  /*6500*/  UIADD3 UR5, UPT, UPT, -UR5, URZ, URZ ;  /* 0x000000ff05057290 */ /* 0x000fce000fffe1ff */
[----:B------:R-:W0:Y:S01]  /*6510*/  LDC.64 R8, c[0x0][0x3c0] ;  /* 0x0000f000ff087b82 */ /* 0x000e220000000a00 */
[----:B----4-:R-:W-:-:S07]  /*6520*/  IMAD R11, R0, UR4, R4 ;  /* 0x00000004000b7c24 */ /* 0x010fce000f8e0204 */
.L_x_93:
[----:B0-23--:R-:W-:-:S06]  /*6530*/  IMAD.WIDE R2, R11, 0x8, R8 ;  /* 0x000000080b027825 */ /* 0x00dfcc00078e0208 */
        /* <DEDUP_REMOVED lines=8> */
.L_x_38:
[----:B------:R-:W4:Y:S01]  /*65c0*/  LDCU UR5, c[0x0][0x3c8] ;  /* 0x00007900ff0577ac */ /* 0x000f220008000800 */
[----:B0-23--:R-:W-:Y:S01]  /*65d0*/  CS2R R2, SRZ ;  /* 0x0000000000027805 */ /* 0x00dfe2000001ff00 */
[----:B----4-:R-:W-:-:S09]  /*65e0*/  UISETP.GE.AND UP0, UPT, UR5, 0x1, UPT ;  /* 0x000000010500788c */ /* 0x010fd2000bf06270 */
        /* <DEDUP_REMOVED lines=10> */
[----:B------:R-:W2:Y:S09]  /*6690*/  LDC.64 R8, c[0x0][0x3c0] ;  /* 0x0000f000ff087b82 */ /* 0x000eb20000000a00 */
.L_x_100:
[----:B--2---:R-:W-:-:S05]  /*66a0*/  IMAD.WIDE R20, R19, 0x8, R8 ;  /* 0x0000000813147825 */ /* 0x004fca00078e0208 */
[----:B------:R-:W2:Y:S01]  /*66b0*/  LDG.E.64 R10, desc[UR8][R20.64] ;  /* 0x00000008140a7981 */ /* 0x000ea2000c1e1b00 */
[----:B0-----:R-:W-:-:S05]  /*66c0*/  IMAD.WIDE R24, R0, 0x8, R20 ;  /* 0x0000000800187825 */ /* 0x001fca00078e0214 */
[----:B------:R-:W3:Y:S01]  /*66d0*/  LDG.E.64 R12, desc[UR8][R24.64] ;  /* 0x00000008180c7981 */ /* 0x000ee2000c1e1b00 */
[----:B------:R-:W-:Y:S01]  /*66e0*/  IMAD.MOV.U32 R16, RZ, RZ, 0x652b82fe ;  /* 0x652b82feff107424 */ /* 0x000fe200078e00ff */
        /* <DEDUP_REMOVED lines=72> */
[----:B------:R-:W-:Y:S02]  /*6b70*/  @!P2 IADD3 R10, PT, PT, R14, -R15, RZ ;  /* 0x8000000f0e0aa210 */ /* 0x000fe40007ffe0ff */
[----:B------:R-:W-:Y:S02]  /*6b80*/  @!P2 LEA R23, R15, R23, 0x14 ;  /* 0x000000170f17a211 */ /* 0x000fe400078ea0ff */
[----:B------:R-:W-:Y:S02]  /*6b90*/  @!P2 LEA R11, R10, 0x3ff00000, 0x14 ;  /* 0x3ff000000a0ba811 */ /* 0x000fe400078ea0ff */
[----:B------:R-:W-:-:S06]  /*6ba0*/  @!P2 MOV R10, RZ ;  /* 0x000000ff000aa202 */ /* 0x000fcc0000000f00 */
[----:B------:R-:W-:-:S11]  /*6bb0*/  @!P2 DMUL R24, R22, R10 ;  /* 0x0000000a1618a228 */ /* 0x000fd60000000000 */
.L_x_97:
[----:B------:R-:W-:Y:S05]  /*6bc0*/  BSYNC.RECONVERGENT B0 ;  /* 0x0000000000007941 */ /* 0x000fea0003800200 */
.L_x_96:
        /* <DEDUP_REMOVED lines=17> */
.L_x_99:
[----:B------:R-:W-:Y:S05]  /*6ce0*/  BSYNC.RECONVERGENT B0 ;  /* 0x0000000000007941 */ /* 0x000fea0003800200 */
.L_x_98:
[----:B------:R-:W-:Y:S01]  /*6cf0*/  DADD R2, R24, R2 ;  /* 0x0000000018027229 */ /* 0x000fe20000000002 */
[----:B------:R-:W-:Y:S01]  /*6d00*/  LEA R19, R0, R19, 0x1 ;  /* 0x0000001300137211 */ /* 0x000fe200078e08ff */
[----:B------:R-:W-:Y:S09]  /*6d10*/  BRA.U UP0, `(.L_x_100) ;  /* 0xfffffff900607547 */ /* 0x000ff2000b83ffff */
.L_x_95:
[----:B------:R-:W0:Y:S02]  /*6d20*/  LDCU UR5, c[0x0][0x3c8] ;  /* 0x00007900ff0577ac */ /* 0x000e240008000800 */
[----:B0-----:R-:W-:-:S04]  /*6d30*/  ULOP3.LUT UR6, UR5, 0x1, URZ, 0xc0, !UPT ;  /* 0x0000000105067892 */ /* 0x001fc8000f8ec0ff */
[----:B------:R-:W-:-:S09]  /*6d40*/  UISETP.NE.U32.AND UP0, UPT, UR6, 0x1, UPT ;  /* 0x000000010600788c */ /* 0x000fd2000bf05070 */
[----:B------:R-:W-:Y:S05]  /*6d50*/  BRA.U UP0, `(.L_x_94) ;  /* 0x00000005000c7547 */ /* 0x000fea000b800000 */
[----:B------:R-:W0:Y:S08]  /*6d60*/  LDC R9, c[0x0][0x3cc] ;  /* 0x0000f300ff097b82 */ /* 0x000e300000000800 */
[----:B------:R-:W2:Y:S01]  /*6d70*/  LDC.64 R12, c[0x0][0x3c0] ;  /* 0x0000f000ff0c7b82 */ /* 0x000ea20000000a00 */
[----:B0-----:R-:W-:-:S04]  /*6d80*/  IMAD R9, R9, UR4, R4 ;  /* 0x0000000409097c24 */ /* 0x001fc8000f8e0204 */
[----:B--2---:R-:W-:-:S05]  /*6d90*/  IMAD.WIDE R12, R9, 0x8, R12 ;  /* 0x00000008090c7825 */ /* 0x004fca00078e020c */
        /* <DEDUP_REMOVED lines=53> */
[----:B------:R-:W-:Y:S02]  /*70f0*/  @!P1 MOV R8, R16 ;  /* 0x0000001000089202 */ /* 0x000fe40000000f00 */
[----:B------:R-:W-:Y:S02]  /*7100*/  @!P1 SHF.R.S32.HI R9, RZ, 0x1, R0 ;  /* 0x00000001ff099819 */ /* 0x000fe40000011400 */
[----:B------:R-:W-:-:S03]  /*7110*/  FSEL R13, R13, RZ, P0 ;  /* 0x000000ff0d0d7208 */ /* 0x000fc60000000000 */
[----:B------:R-:W-:Y:S01]  /*7120*/  @!P1 IMAD.IADD R10, R10, 0x1, -R9 ;  /* 0x000000010a0a9824 */ /* 0x000fe200078e0a09 */
[----:B------:R-:W-:-:S04]  /*7130*/  @!P1 LEA R9, R9, R17, 0x14 ;  /* 0x0000001109099211 */ /* 0x000fc800078ea0ff */
[----:B------:R-:W-:Y:S02]  /*7140*/  @!P1 LEA R11, R10, 0x3ff00000, 0x14 ;  /* 0x3ff000000a0b9811 */ /* 0x000fe400078ea0ff */
[----:B------:R-:W-:-:S06]  /*7150*/  @!P1 MOV R10, RZ ;  /* 0x000000ff000a9202 */ /* 0x000fcc0000000f00 */
[----:B------:R-:W-:-:S11]  /*7160*/  @!P1 DMUL R12, R8, R10 ;  /* 0x0000000a080c9228 */ /* 0x000fd60000000000 */
.L_x_102:
[----:B------:R-:W-:Y:S05]  /*7170*/  BSYNC.RECONVERGENT B0 ;  /* 0x0000000000007941 */ /* 0x000fea0003800200 */
.L_x_101:
[----:B------:R-:W-:-:S11]  /*7180*/  DADD R2, R2, R12 ;  /* 0x0000000002027229 */ /* 0x000fd6000000000c */
.L_x_94:
[----:B------:R-:W-:Y:S01]  /*7190*/  ISETP.GT.AND P0, PT, R3, 0xfffff, PT ;  /* 0x000fffff0300780c */ /* 0x000fe20003f04270 */
[----:B------:R-:W-:Y:S01]  /*71a0*/  BSSY.RECONVERGENT B0, `(.L_x_103) ;  /* 0x0000052000007945 */ /* 0x000fe20003800200 */
[----:B------:R-:W-:Y:S02]  /*71b0*/  MOV R0, R3 ;  /* 0x0000000300007202 */ /* 0x000fe40000000f00 */
[----:B------:R-:W-:Y:S02]  /*71c0*/  MOV R8, R2 ;  /* 0x0000000200087202 */ /* 0x000fe40000000f00 */
[----:B------:R-:W-:-:S07]  /*71d0*/  MOV R15, 0xfffffc01 ;  /* 0xfffffc01000f7802 */ /* 0x000fce0000000f00 */
[----:B------:R-:W-:Y:S01]  /*71e0*/  @!P0 DMUL R2, R2, 1.80143985094819840000e+16 ;  /* 0x4350000002028828 */ /* 0x000fe20000000000 */
[----:B------:R-:W-:-:S09]  /*71f0*/  @!P0 MOV R15, 0xfffffbcb ;  /* 0xfffffbcb000f8802 */ /* 0x000fd20000000f00 */
[----:B------:R-:W-:Y:S02]  /*7200*/  @!P0 MOV R0, R3 ;  /* 0x0000000300008202 */ /* 0x000fe40000000f00 */
[----:B------:R-:W-:Y:S02]  /*7210*/  @!P0 MOV R8, R2 ;  /* 0x0000000200088202 */ /* 0x000fe40000000f00 */
[----:B------:R-:W-:-:S04]  /*7220*/  IADD3 R9, PT, PT, R0, -0x1, RZ ;  /* 0xffffffff00097810 */ /* 0x000fc80007ffe0ff */
[----:B------:R-:W-:-:S13]  /*7230*/  ISETP.GT.U32.AND P1, PT, R9, 0x7feffffe, PT ;  /* 0x7feffffe0900780c */ /* 0x000fda0003f24070 */
        /* <DEDUP_REMOVED lines=31> */
[----:B------:R-:W-:Y:S02]  /*7430*/  DADD R18, R14, R14 ;  /* 0x000000000e127229 */ /* 0x000fe4000000000e */
[----:B------:R-:W-:Y:S01]  /*7440*/  DADD R14, R20, -UR10 ;  /* 0x8000000a140e7e29 */ /* 0x000fe20008000000 */
[----:B------:R-:W-:Y:S01]  /*7450*/  UMOV UR10, 0xfefa39ef ;  /* 0xfefa39ef000a7882 */ /* 0x000fe20000000000 */
[----:B------:R-:W-:Y:S01]  /*7460*/  UMOV UR11, 0x3fe62e42 ;  /* 0x3fe62e42000b7882 */ /* 0x000fe20000000000 */
[----:B------:R-:W-:Y:S01]  /*7470*/  DFMA R16, R12, R16, UR6 ;  /* 0x000000060c107e2b */ /* 0x000fe20008000010 */
[----:B------:R-:W-:Y:S01]  /*7480*/  UMOV UR6, 0xa9ab0956 ;  /* 0xa9ab095600067882 */ /* 0x000fe20000000000 */
[----:B------:R-:W-:Y:S01]  /*7490*/  UMOV UR7, 0x3f1745cb ;  /* 0x3f1745cb00077882 */ /* 0x000fe20000000000 */
[----:B------:R-:W-:-:S02]  /*74a0*/  DFMA R18, R2, -R10, R18 ;  /* 0x8000000a0212722b */ /* 0x000fc40000000012 */
[----:B------:R-:W-:-:S03]  /*74b0*/  DFMA R2, R14, UR10, R10 ;  /* 0x0000000a0e027c2b */ /* 0x000fc6000800000a */
        /* <DEDUP_REMOVED lines=26> */
.L_x_104:
[----:B------:R-:W-:Y:S02]  /*7660*/  MOV R8, 0x0 ;  /* 0x0000000000087802 */ /* 0x000fe40000000f00 */
[----:B------:R-:W-:Y:S02]  /*7670*/  MOV R9, 0x7ff00000 ;  /* 0x7ff0000000097802 */ /* 0x000fe40000000f00 */
[----:B------:R-:W-:-:S04]  /*7680*/  LOP3.LUT P0, RZ, R3, 0x7fffffff, RZ, 0xc0, !PT ;  /* 0x7fffffff03ff7812 */ /* 0x000fc8000780c0ff */
[----:B------:R-:W-:-:S10]  /*7690*/  DFMA R8, R2, R8, +INF ;  /* 0x7ff000000208742b */ /* 0x000fd40000000008 */
[----:B------:R-:W-:Y:S02]  /*76a0*/  FSEL R2, R8, RZ, P0 ;  /* 0x000000ff08027208 */ /* 0x000fe40000000000 */
[----:B------:R-:W-:-:S07]  /*76b0*/  FSEL R3, R9, -QNAN , P0 ;  /* 0xfff0000009037808 */ /* 0x000fce0000000000 */
.L_x_105:
[----:B------:R-:W-:Y:S05]  /*76c0*/  BSYNC.RECONVERGENT B0 ;  /* 0x0000000000007941 */ /* 0x000fea0003800200 */
.L_x_103:
[----:B------:R-:W-:Y:S01]  /*76d0*/  UISETP.GE.AND UP0, UPT, UR5, 0x1, UPT ;  /* 0x000000010500788c */ /* 0x000fe2000bf06270 */
[----:B------:R-:W-:Y:S01]  /*76e0*/  DADD R2, R2, R6 ;  /* 0x0000000002027229 */ /* 0x000fe20000000006 */
[----:B------:R-:W-:-:S07]  /*76f0*/  IMAD.MOV.U32 R13, RZ, RZ, RZ ;  /* 0x000000ffff0d7224 */ /* 0x000fce00078e00ff */
[----:B------:R-:W-:Y:S05]  /*7700*/  BRA.U !UP0, `(.L_x_106) ;  /* 0x0000001908107547 */ /* 0x000fea000b800000 */
[----:B------:R-:W-:Y:S01]  /*7710*/  UIADD3 UR4, UPT, UPT, UR5, -0x1, URZ ;  /* 0xffffffff05047890 */ /* 0x000fe2000fffe0ff */
[----:B------:R0:W2:Y:S01]  /*7720*/  F2F.F32.F64 R6, R2 ;  /* 0x0000000200067310 */ /* 0x0000a20000301000 */
[----:B------:R-:W-:Y:S01]  /*7730*/  MOV R13, RZ ;  /* 0x000000ff000d7202 */ /* 0x000fe20000000f00 */
[----:B------:R-:W-:Y:S01]  /*7740*/  ULOP3.LUT UR11, UR5, 0x3, URZ, 0xc0, !UPT ;  /* 0x00000003050b7892 */ /* 0x000fe2000f8ec0ff */
[----:B------:R-:W-:Y:S01]  /*7750*/  MOV R7, RZ ;  /* 0x000000ff00077202 */ /* 0x000fe20000000f00 */
[----:B------:R-:W-:-:S09]  /*7760*/  UISETP.GE.U32.AND UP0, UPT, UR4, 0x3, UPT ;  /* 0x000000030400788c */ /* 0x000fd2000bf06070 */
[----:B0-----:R-:W-:Y:S05]  /*7770*/  BRA.U !UP0, `(.L_x_107) ;  /* 0x0000000d08487547 */ /* 0x001fea000b800000 */
[----:B------:R-:W0:Y:S01]  /*7780*/  LDCU.64 UR6, c[0x0][0x390] ;  /* 0x00007200ff0677ac */ /* 0x000e220008000a00 */
[----:B------:R-:W3:Y:S01]  /*7790*/  LDC R8, c[0x0][0x3cc] ;  /* 0x0000f300ff087b82 */ /* 0x000ee20000000800 */
[----:B------:R-:W-:Y:S01]  /*77a0*/  MOV R13, RZ ;  /* 0x000000ff000d7202 */ /* 0x000fe20000000f00 */
[----:B------:R-:W-:Y:S01]  /*77b0*/  ULOP3.LUT UR10, UR5, 0x7ffffffc, URZ, 0xc0, !UPT ;  /* 0x7ffffffc050a7892 */ /* 0x000fe2000f8ec0ff */
[----:B------:R-:W-:-:S05]  /*77c0*/  MOV R11, R4 ;  /* 0x00000004000b7202 */ /* 0x000fca0000000f00 */
[----:B------:R-:W4:Y:S01]  /*77d0*/  LDC R9, c[0x0][0x388] ;  /* 0x0000e200ff097b82 */ /* 0x000f220000000800 */
[----:B------:R-:W-:-:S07]  /*77e0*/  MOV R7, UR10 ;  /* 0x0000000a00077c02 */ /* 0x000fce0008000f00 */
[----:B------:R-:W1:Y:S01]  /*77f0*/  LDC R10, c[0x0][0x38c] ;  /* 0x0000e300ff0a7b82 */ /* 0x000e620000000800 */
[----:B0-----:R-:W-:-:S04]  /*7800*/  UIADD3 UR4, UP0, UPT, UR6, 0x8, URZ ;  /* 0x0000000806047890 */ /* 0x001fc8000ff1e0ff */
[----:B------:R-:W-:Y:S02]  /*7810*/  UIADD3.X UR6, UPT, UPT, URZ, UR7, URZ, UP0, !UPT ;  /* 0x00000007ff067290 */ /* 0x000fe400087fe4ff */
[----:B------:R-:W-:Y:S01]  /*7820*/  MOV R16, UR4 ;  /* 0x0000000400107c02 */ /* 0x000fe20008000f00 */
[----:B------:R-:W0:Y:S01]  /*7830*/  LDC.64 R20, c[0x0][0x398] ;  /* 0x0000e600ff147b82 */ /* 0x000e220000000a00 */
[----:B------:R-:W-:Y:S02]  /*7840*/  UIADD3 UR7, UPT, UPT, -UR10, URZ, URZ ;  /* 0x000000ff0a077290 */ /* 0x000fe4000fffe1ff */
[----:B------:R-:W-:-:S05]  /*7850*/  MOV R17, UR6 ;  /* 0x0000000600117c02 */ /* 0x000fca0008000f00 */
[----:B------:R-:W0:Y:S05]  /*7860*/  LDC.64 R18, c[0x0][0x3a0] ;  /* 0x0000e800ff127b82 */ /* 0x000e2a0000000a00 */
.L_x_120:
[----:B------:R-:W2:Y:S01]  /*7870*/  LDG.E R15, desc[UR8][R16.64+-0x8] ;  /* 0xfffff808100f7981 */ /* 0x000ea2000c1e1900 */
[----:B0-----:R-:W-:-:S05]  /*7880*/  IMAD.WIDE R22, R11, 0x4, R18 ;  /* 0x000000040b167825 */ /* 0x001fca00078e0212 */
[----:B------:R0:W5:Y:S01]  /*7890*/  LDG.E R14, desc[UR8][R22.64] ;  /* 0x00000008160e7981 */ /* 0x000162000c1e1900 */
[----:B----4-:R-:W4:Y:S02]  /*78a0*/  MUFU.RCP R0, R9 ;  /* 0x0000000900007308 */ /* 0x010f240000001000 */
[----:B----4-:R-:W-:-:S04]  /*78b0*/  FFMA R3, R0, -R9, 1 ;  /* 0x3f80000000037423 */ /* 0x010fc80000000809 */
        /* <DEDUP_REMOVED lines=10> */
[----:B-1-3-5:R-:W-:Y:S05]  /*7960*/  CALL.REL.NOINC `($__internal_0_$__cuda_sm3x_div_rn_noftz_f32_slowpath) ;  /* 0x0000001800b07944 */ /* 0x02afea0003c00000 */
[----:B------:R-:W-:-:S07]  /*7970*/  MOV R2, R0 ;  /* 0x0000000000027202 */ /* 0x000fce0000000f00 */
.L_x_108:
[----:B------:R-:W-:-:S05]  /*7980*/  IMAD.WIDE R30, R11, 0x4, R20 ;  /* 0x000000040b1e7825 */ /* 0x000fca00078e0214 */
[----:B------:R-:W2:Y:S01]  /*7990*/  LDG.E R24, desc[UR8][R30.64] ;  /* 0x000000081e187981 */ /* 0x000ea2000c1e1900 */
[----:B-1----:R-:W0:Y:S01]  /*79a0*/  MUFU.RCP R3, R10 ;  /* 0x0000000a00037308 */ /* 0x002e220000001000 */
        /* <DEDUP_REMOVED lines=13> */
[----:B---3-5:R-:W-:Y:S05]  /*7a80*/  CALL.REL.NOINC `($__internal_0_$__cuda_sm3x_div_rn_noftz_f32_slowpath) ;  /* 0x0000001800687944 */ /* 0x028fea0003c00000 */
.L_x_110:
[----:B------:R-:W-:Y:S05]  /*7a90*/  BSYNC.RECONVERGENT B2 ;  /* 0x0000000000027941 */ /* 0x000fea0003800200 */
.L_x_109:
[----:B------:R-:W2:Y:S01]  /*7aa0*/  LDG.E R3, desc[UR8][R16.64+-0x4] ;  /* 0xfffffc0810037981 */ /* 0x000ea2000c1e1900 */
[----:B---3--:R-:W-:-:S05]  /*7ab0*/  IMAD.WIDE R22, R8, 0x4, R22 ;  /* 0x0000000408167825 */ /* 0x008fca00078e0216 */
[----:B------:R0:W5:Y:S01]  /*7ac0*/  LDG.E R12, desc[UR8][R22.64] ;  /* 0x00000008160c7981 */ /* 0x000162000c1e1900 */
[----:B------:R-:W-:Y:S01]  /*7ad0*/  FADD R15, R15, R0 ;  /* 0x000000000f0f7221 */ /* 0x000fe20000000000 */
[----:B------:R-:W-:Y:S01]  /*7ae0*/  HFMA2 R0, -RZ, RZ, 0.96630859375, -0.0022525787353515625 ;  /* 0x3bbb989dff007431 */ /* 0x000fe200000001ff */
[----:B------:R-:W-:Y:S01]  /*7af0*/  MOV R25, 0x437c0000 ;  /* 0x437c000000197802 */ /* 0x000fe20000000f00 */
[----:B------:R-:W1:Y:S01]  /*7b00*/  MUFU.RCP R24, R9 ;  /* 0x0000000900187308 */ /* 0x000e620000001000 */
[----:B------:R-:W-:-:S04]  /*7b10*/  FADD R15, -R6, R15 ;  /* 0x0000000f060f7221 */ /* 0x000fc80000000100 */
[----:B------:R-:W-:-:S04]  /*7b20*/  FFMA.SAT R0, R15, R0, 0.5 ;  /* 0x3f0000000f007423 */ /* 0x000fc80000002000 */
[----:B------:R-:W-:-:S04]  /*7b30*/  FFMA.RM R2, R0, R25, 12582913 ;  /* 0x4b40000100027423 */ /* 0x000fc80000004019 */
[----:B------:R-:W-:Y:S01]  /*7b40*/  FADD R0, R2, -12583039 ;  /* 0xcb40007f02007421 */ /* 0x000fe20000000000 */
[----:B-1----:R-:W-:Y:S01]  /*7b50*/  FFMA R25, R24, -R9, 1 ;  /* 0x3f80000018197423 */ /* 0x002fe20000000809 */
[----:B------:R-:W-:Y:S02]  /*7b60*/  SHF.L.U32 R2, R2, 0x17, RZ ;  /* 0x0000001702027819 */ /* 0x000fe400000006ff */
[----:B------:R-:W-:-:S04]  /*7b70*/  FFMA R0, R15, 1.4426950216293334961, -R0 ;  /* 0x3fb8aa3b0f007823 */ /* 0x000fc80000000800 */
[----:B------:R-:W-:Y:S01]  /*7b80*/  FFMA R15, R15, 1.925963033500011079e-08, R0 ;  /* 0x32a570600f0f7823 */ /* 0x000fe20000000000 */
[----:B------:R-:W-:-:S05]  /*7b90*/  FFMA R0, R24, R25, R24 ;  /* 0x0000001918007223 */ /* 0x000fca0000000018 */
[----:B------:R-:W1:Y:S02]  /*7ba0*/  MUFU.EX2 R15, R15 ;  /* 0x0000000f000f7308 */ /* 0x000e640000000800 */
[----:B-1----:R-:W-:-:S04]  /*7bb0*/  FMUL R2, R2, R15 ;  /* 0x0000000f02027220 */ /* 0x002fc80000400000 */
[----:B-----5:R-:W-:Y:S02]  /*7bc0*/  FFMA R13, R14, R2, R13 ;  /* 0x000000020e0d7223 */ /* 0x020fe4000000000d */
[----:B--2---:R-:W1:Y:S01]  /*7bd0*/  FCHK P0, R3, R9 ;  /* 0x0000000903007302 */ /* 0x004e620000000000 */
[----:B------:R-:W-:-:S04]  /*7be0*/  FFMA R24, R0, R3, RZ ;  /* 0x0000000300187223 */ /* 0x000fc800000000ff */
[----:B------:R-:W-:-:S04]  /*7bf0*/  FFMA R25, R24, -R9, R3 ;  /* 0x8000000918197223 */ /* 0x000fc80000000003 */
[----:B------:R-:W-:Y:S01]  /*7c00*/  FFMA R24, R0, R25, R24 ;  /* 0x0000001900187223 */ /* 0x000fe20000000018 */
[----:B01----:R-:W-:Y:S06]  /*7c10*/  @!P0 BRA `(.L_x_111) ;  /* 0x0000000000148947 */ /* 0x003fec0003800000 */
[----:B------:R-:W0:Y:S01]  /*7c20*/  LDCU UR4, c[0x0][0x388] ;  /* 0x00007100ff0477ac */ /* 0x000e220008000800 */
[----:B------:R-:W-:Y:S02]  /*7c30*/  MOV R2, 0x7c60 ;  /* 0x00007c6000027802 */ /* 0x000fe40000000f00 */
[----:B0-----:R-:W-:-:S07]  /*7c40*/  MOV R0, UR4 ;  /* 0x0000000400007c02 */ /* 0x001fce0008000f00 */
[----:B------:R-:W-:Y:S05]  /*7c50*/  CALL.REL.NOINC `($__internal_0_$__cuda_sm3x_div_rn_noftz_f32_slowpath) ;  /* 0x0000001400f47944 */ /* 0x000fea0003c00000 */
[----:B------:R-:W-:-:S07]  /*7c60*/  MOV R24, R0 ;  /* 0x0000000000187202 */ /* 0x000fce0000000f00 */
.L_x_111:
        /* <DEDUP_REMOVED lines=17> */
.L_x_113:
[----:B------:R-:W-:Y:S05]  /*7d80*/  BSYNC.RECONVERGENT B2 ;  /* 0x0000000000027941 */ /* 0x000fea0003800200 */
.L_x_112:
[----:B------:R-:W2:Y:S01]  /*7d90*/  LDG.E R3, desc[UR8][R16.64] ;  /* 0x0000000810037981 */ /* 0x000ea2000c1e1900 */
[----:B------:R-:W-:-:S05]  /*7da0*/  IMAD.WIDE R22, R8, 0x4, R22 ;  /* 0x0000000408167825 */ /* 0x000fca00078e0216 */
[----:B------:R0:W5:Y:S01]  /*7db0*/  LDG.E R30, desc[UR8][R22.64] ;  /* 0x00000008161e7981 */ /* 0x000162000c1e1900 */
[----:B------:R-:W-:Y:S01]  /*7dc0*/  FADD R25, R24, R0 ;  /* 0x0000000018197221 */ /* 0x000fe20000000000 */
[----:B------:R-:W-:Y:S02]  /*7dd0*/  HFMA2 R0, -RZ, RZ, 0.96630859375, -0.0022525787353515625 ;  /* 0x3bbb989dff007431 */ /* 0x000fe400000001ff */
[----:B------:R-:W-:Y:S01]  /*7de0*/  IMAD.MOV.U32 R27, RZ, RZ, 0x437c0000 ;  /* 0x437c0000ff1b7424 */ /* 0x000fe200078e00ff */
        /* <DEDUP_REMOVED lines=12> */
[----:B------:R-:W-:Y:S02]  /*7eb0*/  FFMA R13, R12, R2, R13 ;  /* 0x000000020c0d7223 */ /* 0x000fe4000000000d */
        /* <DEDUP_REMOVED lines=8> */
[----:B-----5:R-:W-:Y:S05]  /*7f40*/  CALL.REL.NOINC `($__internal_0_$__cuda_sm3x_div_rn_noftz_f32_slowpath) ;  /* 0x0000001400387944 */ /* 0x020fea0003c00000 */
[----:B------:R-:W-:-:S07]  /*7f50*/  MOV R12, R0 ;  /* 0x00000000000c7202 */ /* 0x000fce0000000f00 */
.L_x_114:
        /* <DEDUP_REMOVED lines=16> */
[----:B-----5:R-:W-:Y:S05]  /*8060*/  CALL.REL.NOINC `($__internal_0_$__cuda_sm3x_div_rn_noftz_f32_slowpath) ;  /* 0x0000001000f07944 */ /* 0x020fea0003c00000 */
.L_x_116:
[----:B------:R-:W-:Y:S05]  /*8070*/  BSYNC.RECONVERGENT B2 ;  /* 0x0000000000027941 */ /* 0x000fea0003800200 */
.L_x_115:
[----:B------:R-:W2:Y:S01]  /*8080*/  LDG.E R3, desc[UR8][R16.64+0x4] ;  /* 0x0000040810037981 */ /* 0x000ea2000c1e1900 */
[----:B------:R-:W-:-:S04]  /*8090*/  IMAD.WIDE R14, R8, 0x4, R22 ;  /* 0x00000004080e7825 */ /* 0x000fc800078e0216 */
[----:B------:R-:W-:Y:S01]  /*80a0*/  FADD R23, R12, R0 ;  /* 0x000000000c177221 */ /* 0x000fe20000000000 */
[----:B------:R-:W-:-:S03]  /*80b0*/  HFMA2 R0, -RZ, RZ, 0.96630859375, -0.0022525787353515625 ;  /* 0x3bbb989dff007431 */ /* 0x000fc600000001ff */
[----:B------:R-:W-:Y:S01]  /*80c0*/  FADD R23, -R6, R23 ;  /* 0x0000001706177221 */ /* 0x000fe20000000100 */
[----:B------:R-:W-:Y:S01]  /*80d0*/  MOV R25, 0x437c0000 ;  /* 0x437c000000197802 */ /* 0x000fe20000000f00 */
[----:B------:R0:W5:Y:S01]  /*80e0*/  LDG.E R14, desc[UR8][R14.64] ;  /* 0x000000080e0e7981 */ /* 0x000162000c1e1900 */
[----:B------:R-:W0:Y:S01]  /*80f0*/  MUFU.RCP R12, R9 ;  /* 0x00000009000c7308 */ /* 0x000e220000001000 */
[----:B------:R-:W-:-:S04]  /*8100*/  FFMA.SAT R0, R23, R0, 0.5 ;  /* 0x3f00000017007423 */ /* 0x000fc80000002000 */
[----:B------:R-:W-:-:S04]  /*8110*/  FFMA.RM R2, R0, R25, 12582913 ;  /* 0x4b40000100027423 */ /* 0x000fc80000004019 */
[C---:B------:R-:W-:Y:S01]  /*8120*/  FADD R0, R2.reuse, -12583039 ;  /* 0xcb40007f02007421 */ /* 0x040fe20000000000 */
[----:B------:R-:W-:-:S03]  /*8130*/  SHF.L.U32 R2, R2, 0x17, RZ ;  /* 0x0000001702027819 */ /* 0x000fc600000006ff */
[----:B------:R-:W-:Y:S01]  /*8140*/  FFMA R0, R23, 1.4426950216293334961, -R0 ;  /* 0x3fb8aa3b17007823 */ /* 0x000fe20000000800 */
[----:B0-----:R-:W-:-:S03]  /*8150*/  FFMA R15, R12, -R9, 1 ;  /* 0x3f8000000c0f7423 */ /* 0x001fc60000000809 */
[----:B------:R-:W-:Y:S01]  /*8160*/  FFMA R23, R23, 1.925963033500011079e-08, R0 ;  /* 0x32a5706017177823 */ /* 0x000fe20000000000 */
[----:B------:R-:W-:-:S05]  /*8170*/  FFMA R0, R12, R15, R12 ;  /* 0x0000000f0c007223 */ /* 0x000fca000000000c */
[----:B------:R-:W0:Y:S02]  /*8180*/  MUFU.EX2 R23, R23 ;  /* 0x0000001700177308 */ /* 0x000e240000000800 */
[----:B0-----:R-:W-:-:S04]  /*8190*/  FMUL R2, R2, R23 ;  /* 0x0000001702027220 */ /* 0x001fc80000400000 */
[----:B-----5:R-:W-:Y:S02]  /*81a0*/  FFMA R13, R30, R2, R13 ;  /* 0x000000021e0d7223 */ /* 0x020fe4000000000d */
[----:B--2---:R-:W0:Y:S01]  /*81b0*/  FCHK P0, R3, R9 ;  /* 0x0000000903007302 */ /* 0x004e220000000000 */
        /* <DEDUP_REMOVED lines=8> */
[----:B------:R-:W-:-:S07]  /*8240*/  MOV R12, R0 ;  /* 0x00000000000c7202 */ /* 0x000fce0000000f00 */
.L_x_117:
        /* <DEDUP_REMOVED lines=17> */
.L_x_119:
[----:B------:R-:W-:Y:S05]  /*8360*/  BSYNC.RECONVERGENT B2 ;  /* 0x0000000000027941 */ /* 0x000fea0003800200 */
.L_x_118:
[----:B------:R-:W-:Y:S01]  /*8370*/  FADD R3, R12, R0 ;  /* 0x000000000c037221 */ /* 0x000fe20000000000 */
[----:B------:R-:W-:Y:S01]  /*8380*/  HFMA2 R0, -RZ, RZ, 0.96630859375, -0.0022525787353515625 ;  /* 0x3bbb989dff007431 */ /* 0x000fe200000001ff */
[----:B------:R-:W-:Y:S01]  /*8390*/  MOV R15, 0x437c0000 ;  /* 0x437c0000000f7802 */ /* 0x000fe20000000f00 */
[----:B------:R-:W-:Y:S01]  /*83a0*/  UIADD3 UR7, UPT, UPT, UR7, 0x4, URZ ;  /* 0x0000000407077890 */ /* 0x000fe2000fffe0ff */
[----:B------:R-:W-:Y:S01]  /*83b0*/  FADD R3, -R6, R3 ;  /* 0x0000000306037221 */ /* 0x000fe20000000100 */
[----:B------:R-:W-:Y:S02]  /*83c0*/  IADD3 R16, P0, PT, R16, 0x10, RZ ;  /* 0x0000001010107810 */ /* 0x000fe40007f1e0ff */
[----:B------:R-:W-:Y:S01]  /*83d0*/  UISETP.NE.AND UP0, UPT, UR7, URZ, UPT ;  /* 0x000000ff0700728c */ /* 0x000fe2000bf05270 */
[----:B------:R-:W-:Y:S02]  /*83e0*/  LEA R11, R8, R11, 0x2 ;  /* 0x0000000b080b7211 */ /* 0x000fe400078e10ff */
[----:B------:R-:W-:Y:S01]  /*83f0*/  IADD3.X R17, PT, PT, RZ, R17, RZ, P0, !PT ;  /* 0x00000011ff117210 */ /* 0x000fe200007fe4ff */
[----:B------:R-:W-:-:S04]  /*8400*/  FFMA.SAT R0, R3, R0, 0.5 ;  /* 0x3f00000003007423 */ /* 0x000fc80000002000 */
[----:B------:R-:W-:-:S04]  /*8410*/  FFMA.RM R0, R0, R15, 12582913 ;  /* 0x4b40000100007423 */ /* 0x000fc8000000400f */
[C---:B------:R-:W-:Y:S01]  /*8420*/  FADD R2, R0.reuse, -12583039 ;  /* 0xcb40007f00027421 */ /* 0x040fe20000000000 */
[----:B------:R-:W-:-:S03]  /*8430*/  SHF.L.U32 R0, R0, 0x17, RZ ;  /* 0x0000001700007819 */ /* 0x000fc600000006ff */
[----:B------:R-:W-:-:S04]  /*8440*/  FFMA R2, R3, 1.4426950216293334961, -R2 ;  /* 0x3fb8aa3b03027823 */ /* 0x000fc80000000802 */
[----:B------:R-:W-:-:S04]  /*8450*/  FFMA R2, R3, 1.925963033500011079e-08, R2 ;  /* 0x32a5706003027823 */ /* 0x000fc80000000002 */
[----:B------:R-:W0:Y:S02]  /*8460*/  MUFU.EX2 R3, R2 ;  /* 0x0000000200037308 */ /* 0x000e240000000800 */
[----:B0-----:R-:W-:-:S04]  /*8470*/  FMUL R0, R0, R3 ;  /* 0x0000000300007220 */ /* 0x001fc80000400000 */
[----:B------:R-:W-:Y:S01]  /*8480*/  FFMA R13, R14, R0, R13 ;  /* 0x000000000e0d7223 */ /* 0x000fe2000000000d */
[----:B------:R-:W-:Y:S06]  /*8490*/  BRA.U UP0, `(.L_x_120) ;  /* 0xfffffff100f47547 */ /* 0x000fec000b83ffff */
.L_x_107:
[----:B------:R-:W-:-:S09]  /*84a0*/  UISETP.NE.AND UP0, UPT, UR11, URZ, UPT ;  /* 0x000000ff0b00728c */ /* 0x000fd2000bf05270 */
[----:B------:R-:W-:Y:S05]  /*84b0*/  BRA.U !UP0, `(.L_x_106) ;  /* 0x0000000908a47547 */ /* 0x000fea000b800000 */
[----:B------:R-:W-:-:S09]  /*84c0*/  UISETP.NE.AND UP0, UPT, UR11, 0x1, UPT ;  /* 0x000000010b00788c */ /* 0x000fd2000bf05270 */
[----:B------:R-:W-:Y:S05]  /*84d0*/  BRA.U !UP0, `(.L_x_121) ;  /* 0x0000000508b47547 */ /* 0x000fea000b800000 */
[----:B------:R-:W0:Y:S01]  /*84e0*/  LDC.64 R16, c[0x0][0x390] ;  /* 0x0000e400ff107b82 */ /* 0x000e220000000a00 */
[----:B------:R-:W3:Y:S07]  /*84f0*/  LDCU UR4, c[0x0][0x3cc] ;  /* 0x00007980ff0477ac */ /* 0x000eee0008000800 */
[----:B------:R-:W4:Y:S08]  /*8500*/  LDC.64 R18, c[0x0][0x3a0] ;  /* 0x0000e800ff127b82 */ /* 0x000f300000000a00 */
[----:B------:R-:W1:Y:S01]  /*8510*/  LDC R9, c[0x0][0x388] ;  /* 0x0000e200ff097b82 */ /* 0x000e620000000800 */
[----:B0-----:R-:W-:-:S05]  /*8520*/  IMAD.WIDE.U32 R16, R7, 0x4, R16 ;  /* 0x0000000407107825 */ /* 0x001fca00078e0010 */
[----:B------:R-:W2:Y:S01]  /*8530*/  LDG.E R12, desc[UR8][R16.64] ;  /* 0x00000008100c7981 */ /* 0x000ea2000c1e1900 */
[----:B---3--:R-:W-:-:S04]  /*8540*/  IMAD R14, R7, UR4, R4 ;  /* 0x00000004070e7c24 */ /* 0x008fc8000f8e0204 */
[----:B----4-:R-:W-:-:S05]  /*8550*/  IMAD.WIDE R18, R14, 0x4, R18 ;  /* 0x000000040e127825 */ /* 0x010fca00078e0212 */
[----:B------:R0:W5:Y:S01]  /*8560*/  LDG.E R10, desc[UR8][R18.64] ;  /* 0x00000008120a7981 */ /* 0x000162000c1e1900 */
[----:B-1----:R-:W1:Y:S02]  /*8570*/  MUFU.RCP R0, R9 ;  /* 0x0000000900007308 */ /* 0x002e640000001000 */
        /* <DEDUP_REMOVED lines=11> */
[----:B-----5:R-:W-:Y:S05]  /*8630*/  CALL.REL.NOINC `($__internal_0_$__cuda_sm3x_div_rn_noftz_f32_slowpath) ;  /* 0x0000000c007c7944 */ /* 0x020fea0003c00000 */
[----:B------:R-:W-:-:S07]  /*8640*/  MOV R8, R0 ;  /* 0x0000000000087202 */ /* 0x000fce0000000f00 */
.L_x_122:
[----:B------:R-:W0:Y:S08]  /*8650*/  LDC.64 R2, c[0x0][0x398] ;  /* 0x0000e600ff027b82 */ /* 0x000e300000000a00 */
        /* <DEDUP_REMOVED lines=14> */
[----:B------:R-:W-:Y:S01]  /*8740*/  IMAD.MOV.U32 R3, RZ, RZ, R12 ;  /* 0x000000ffff037224 */ /* 0x000fe200078e000c */
[----:B------:R-:W-:Y:S02]  /*8750*/  MOV R2, 0x8780 ;  /* 0x0000878000027802 */ /* 0x000fe40000000f00 */
[----:B0-----:R-:W-:-:S07]  /*8760*/  MOV R0, UR4 ;  /* 0x0000000400007c02 */ /* 0x001fce0008000f00 */
[----:B-----5:R-:W-:Y:S05]  /*8770*/  CALL.REL.NOINC `($__internal_0_$__cuda_sm3x_div_rn_noftz_f32_slowpath) ;  /* 0x0000000c002c7944 */ /* 0x020fea0003c00000 */
.L_x_124:
[----:B------:R-:W-:Y:S05]  /*8780*/  BSYNC.RECONVERGENT B2 ;  /* 0x0000000000027941 */ /* 0x000fea0003800200 */
.L_x_123:
[----:B------:R-:W0:Y:S01]  /*8790*/  LDC R3, c[0x0][0x3cc] ;  /* 0x0000f300ff037b82 */ /* 0x000e220000000800 */
[----:B------:R-:W2:Y:S07]  /*87a0*/  LDG.E R16, desc[UR8][R16.64+0x4] ;  /* 0x0000040810107981 */ /* 0x000eae000c1e1900 */
[----:B------:R-:W1:Y:S01]  /*87b0*/  LDC R21, c[0x0][0x388] ;  /* 0x0000e200ff157b82 */ /* 0x000e620000000800 */
[----:B0-----:R-:W-:-:S05]  /*87c0*/  IMAD.WIDE R18, R3, 0x4, R18 ;  /* 0x0000000403127825 */ /* 0x001fca00078e0212 */
[----:B------:R0:W5:Y:S01]  /*87d0*/  LDG.E R8, desc[UR8][R18.64] ;  /* 0x0000000812087981 */ /* 0x000162000c1e1900 */
[----:B------:R-:W-:Y:S01]  /*87e0*/  FADD R9, R9, R0 ;  /* 0x0000000009097221 */ /* 0x000fe20000000000 */
[----:B------:R-:W-:Y:S01]  /*87f0*/  HFMA2 R0, -RZ, RZ, 0.96630859375, -0.0022525787353515625 ;  /* 0x3bbb989dff007431 */ /* 0x000fe200000001ff */
[----:B------:R-:W-:Y:S01]  /*8800*/  MOV R3, 0x437c0000 ;  /* 0x437c000000037802 */ /* 0x000fe20000000f00 */
[----:B-1----:R-:W1:Y:S01]  /*8810*/  MUFU.RCP R12, R21 ;  /* 0x00000015000c7308 */ /* 0x002e620000001000 */
        /* <DEDUP_REMOVED lines=23> */
.L_x_125:
        /* <DEDUP_REMOVED lines=19> */
.L_x_127:
[----:B------:R-:W-:Y:S05]  /*8ac0*/  BSYNC.RECONVERGENT B2 ;  /* 0x0000000000027941 */ /* 0x000fea0003800200 */
.L_x_126:
[----:B------:R-:W-:Y:S01]  /*8ad0*/  FADD R9, R9, R0 ;  /* 0x0000000009097221 */ /* 0x000fe20000000000 */
[----:B------:R-:W-:Y:S01]  /*8ae0*/  HFMA2 R0, -RZ, RZ, 0.96630859375, -0.0022525787353515625 ;  /* 0x3bbb989dff007431 */ /* 0x000fe200000001ff */
[----:B------:R-:W-:Y:S02]  /*8af0*/  MOV R3, 0x437c0000 ;  /* 0x437c000000037802 */ /* 0x000fe40000000f00 */
[----:B------:R-:W-:Y:S01]  /*8b00*/  FADD R9, -R6, R9 ;  /* 0x0000000906097221 */ /* 0x000fe20000000100 */
[----:B------:R-:W-:-:S03]  /*8b10*/  IADD3 R7, PT, PT, R7, 0x2, RZ ;  /* 0x0000000207077810 */ /* 0x000fc60007ffe0ff */
        /* <DEDUP_REMOVED lines=8> */
[----:B------:R-:W-:-:S07]  /*8ba0*/  FFMA R13, R8, R0, R13 ;  /* 0x00000000080d7223 */ /* 0x000fce000000000d */
.L_x_121:
[----:B------:R-:W0:Y:S02]  /*8bb0*/  LDCU UR4, c[0x0][0x3c8] ;  /* 0x00007900ff0477ac */ /* 0x000e240008000800 */
[----:B0-----:R-:W-:-:S04]  /*8bc0*/  ULOP3.LUT UR4, UR4, 0x1, URZ, 0xc0, !UPT ;  /* 0x0000000104047892 */ /* 0x001fc8000f8ec0ff */
[----:B------:R-:W-:-:S09]  /*8bd0*/  UISETP.NE.U32.AND UP0, UPT, UR4, 0x1, UPT ;  /* 0x000000010400788c */ /* 0x000fd2000bf05070 */
[----:B------:R-:W-:Y:S05]  /*8be0*/  BRA.U UP0, `(.L_x_106) ;  /* 0x0000000100d87547 */ /* 0x000fea000b800000 */
[----:B------:R-:W0:Y:S01]  /*8bf0*/  LDC.64 R2, c[0x0][0x390] ;  /* 0x0000e400ff027b82 */ /* 0x000e220000000a00 */
[----:B------:R-:W3:Y:S07]  /*8c00*/  LDCU UR4, c[0x0][0x3cc] ;  /* 0x00007980ff0477ac */ /* 0x000eee0008000800 */
[----:B------:R-:W4:Y:S08]  /*8c10*/  LDC.64 R8, c[0x0][0x3a0] ;  /* 0x0000e800ff087b82 */ /* 0x000f300000000a00 */
[----:B------:R-:W1:Y:S01]  /*8c20*/  LDC R12, c[0x0][0x388] ;  /* 0x0000e200ff0c7b82 */ /* 0x000e620000000800 */
[----:B0-----:R-:W-:-:S06]  /*8c30*/  IMAD.WIDE.U32 R2, R7, 0x4, R2 ;  /* 0x0000000407027825 */ /* 0x001fcc00078e0002 */
[----:B------:R-:W2:Y:S01]  /*8c40*/  LDG.E R3, desc[UR8][R2.64] ;  /* 0x0000000802037981 */ /* 0x000ea2000c1e1900 */
[----:B---3--:R-:W-:-:S04]  /*8c50*/  IMAD R7, R7, UR4, R4 ;  /* 0x0000000407077c24 */ /* 0x008fc8000f8e0204 */
[----:B----4-:R-:W-:-:S06]  /*8c60*/  IMAD.WIDE R8, R7, 0x4, R8 ;  /* 0x0000000407087825 */ /* 0x010fcc00078e0208 */
        /* <DEDUP_REMOVED lines=14> */
.L_x_128:
[----:B------:R-:W0:Y:S08]  /*8d50*/  LDC.64 R2, c[0x0][0x398] ;  /* 0x0000e600ff027b82 */ /* 0x000e300000000a00 */
        /* <DEDUP_REMOVED lines=16> */
[----:B-----5:R-:W-:Y:S05]  /*8e60*/  CALL.REL.NOINC `($__internal_0_$__cuda_sm3x_div_rn_noftz_f32_slowpath) ;  /* 0x0000000400707944 */ /* 0x020fea0003c00000 */
.L_x_130:
[----:B------:R-:W-:Y:S05]  /*8e70*/  BSYNC.RECONVERGENT B2 ;  /* 0x0000000000027941 */ /* 0x000fea0003800200 */
.L_x_129:
[----:B------:R-:W-:Y:S01]  /*8e80*/  FADD R5, R5, R0 ;  /* 0x0000000005057221 */ /* 0x000fe20000000000 */
[----:B------:R-:W-:Y:S01]  /*8e90*/  HFMA2 R0, -RZ, RZ, 0.96630859375, -0.0022525787353515625 ;  /* 0x3bbb989dff007431 */ /* 0x000fe200000001ff */
[----:B------:R-:W-:Y:S02]  /*8ea0*/  MOV R3, 0x437c0000 ;  /* 0x437c000000037802 */ /* 0x000fe40000000f00 */
[----:B------:R-:W-:-:S04]  /*8eb0*/  FADD R5, -R6, R5 ;  /* 0x0000000506057221 */ /* 0x000fc80000000100 */
        /* <DEDUP_REMOVED lines=8> */
[----:B-----5:R-:W-:-:S07]  /*8f40*/  FFMA R13, R8, R0, R13 ;  /* 0x00000000080d7223 */ /* 0x020fce000000000d */
.L_x_106:
[----:B------:R-:W0:Y:S01]  /*8f50*/  LDC.64 R14, c[0x0][0x3b0] ;  /* 0x0000ec00ff0e7b82 */ /* 0x000e220000000a00 */
[----:B------:R-:W2:Y:S07]  /*8f60*/  LDCU.64 UR6, c[0x0][0x380] ;  /* 0x00007000ff0677ac */ /* 0x000eae0008000a00 */
[----:B------:R-:W3:Y:S01]  /*8f70*/  LDC.64 R2, c[0x0][0x3a8] ;  /* 0x0000ea00ff027b82 */ /* 0x000ee20000000a00 */
[----:B0-----:R-:W-:-:S05]  /*8f80*/  IMAD.WIDE R14, R4, 0x4, R14 ;  /* 0x00000004040e7825 */ /* 0x001fca00078e020e */
[----:B------:R0:W4:Y:S01]  /*8f90*/  LDG.E R0, desc[UR8][R14.64] ;  /* 0x000000080e007981 */ /* 0x000122000c1e1900 */
[----:B---3--:R-:W-:-:S06]  /*8fa0*/  IMAD.WIDE R2, R4, 0x4, R2 ;  /* 0x0000000404027825 */ /* 0x008fcc00078e0202 */
[----:B------:R3:W5:Y:S01]  /*8fb0*/  LDG.E R2, desc[UR8][R2.64] ;  /* 0x0000000802027981 */ /* 0x000762000c1e1900 */
[----:B------:R-:W1:Y:S08]  /*8fc0*/  F2F.F64.F32 R8, R13 ;  /* 0x0000000d00087310 */ /* 0x000e700000201800 */
[----:B--2---:R-:W2:Y:S08]  /*8fd0*/  F2F.F64.F32 R6, UR6 ;  /* 0x0000000600067d10 */ /* 0x004eb00008201800 */
[----:B------:R-:W0:Y:S01]  /*8fe0*/  F2F.F64.F32 R10, UR7 ;  /* 0x00000007000a7d10 */ /* 0x000e220008201800 */
[----:B-1----:R-:W-:Y:S01]  /*8ff0*/  DADD R8, -R8, 1 ;  /* 0x3ff0000008087429 */ /* 0x002fe20000000100 */
[----:B------:R-:W-:-:S07]  /*9000*/  FMUL R12, R13, UR6 ;  /* 0x000000060d0c7c20 */ /* 0x000fce0008400000 */
[C---:B--2---:R-:W-:Y:S02]  /*9010*/  DMUL R16, R6.reuse, R8 ;  /* 0x0000000806107228 */ /* 0x044fe40000000000 */
[----:B------:R-:W-:Y:S01]  /*9020*/  DADD R8, -R6, 1 ;  /* 0x3ff0000006087429 */ /* 0x000fe20000000100 */
[----:B------:R-:W1:Y:S01]  /*9030*/  F2F.F64.F32 R6, R12 ;  /* 0x0000000c00067310 */ /* 0x000e620000201800 */
[----:B0-----:R-:W-:-:S08]  /*9040*/  DADD R14, -R10, 1 ;  /* 0x3ff000000a0e7429 */ /* 0x001fd00000000100 */
[C---:B------:R-:W-:Y:S02]  /*9050*/  DFMA R14, R8.reuse, R14, R16 ;  /* 0x0000000e080e722b */ /* 0x040fe40000000010 */
[----:B-1----:R-:W-:-:S04]  /*9060*/  DFMA R6, R8, R10, R6 ;  /* 0x0000000a0806722b */ /* 0x002fc80000000006 */
[----:B---3--:R-:W0:Y:S08]  /*9070*/  F2F.F32.F64 R3, R14 ;  /* 0x0000000e00037310 */ /* 0x008e300000301000 */
[----:B------:R-:W1:Y:S01]  /*9080*/  F2F.F32.F64 R5, R6 ;  /* 0x0000000600057310 */ /* 0x000e620000301000 */
[----:B0-----:R-:W-:Y:S02]  /*9090*/  FSETP.GEU.AND P1, PT, R3, 1.175494350822287508e-38, PT ;  /* 0x008000000300780b */ /* 0x001fe40003f2e000 */
[----:B-1----:R-:W-:-:S11]  /*90a0*/  FSETP.GEU.AND P0, PT, R5, 1.175494350822287508e-38, PT ;  /* 0x008000000500780b */ /* 0x002fd60003f0e000 */
[----:B------:R-:W-:-:S05]  /*90b0*/  @!P1 FMUL R3, R3, 8388608 ;  /* 0x4b00000003039820 */ /* 0x000fca0000400000 */
[----:B------:R-:W-:Y:S01]  /*90c0*/  IADD3 R9, PT, PT, R3, -0x3f2aaaab, RZ ;  /* 0xc0d5555503097810 */ /* 0x000fe20007ffe0ff */
[----:B------:R-:W-:-:S03]  /*90d0*/  @!P0 FMUL R5, R5, 8388608 ;  /* 0x4b00000005058820 */ /* 0x000fc60000400000 */
[----:B------:R-:W-:Y:S01]  /*90e0*/  LOP3.LUT R16, R9, 0xff800000, RZ, 0xc0, !PT ;  /* 0xff80000009107812 */ /* 0x000fe200078ec0ff */
[----:B------:R-:W-:-:S03]  /*90f0*/  VIADD R8, R5, 0xc0d55555 ;  /* 0xc0d5555505087836 */ /* 0x000fc60000000000 */
[----:B------:R-:W-:Y:S02]  /*9100*/  IADD3 R9, PT, PT, R3, -R16, RZ ;  /* 0x8000001003097210 */ /* 0x000fe40007ffe0ff */
[----:B------:R-:W-:-:S03]  /*9110*/  LOP3.LUT R10, R8, 0xff800000, RZ, 0xc0, !PT ;  /* 0xff800000080a7812 */ /* 0x000fc600078ec0ff */
[----:B------:R-:W-:Y:S01]  /*9120*/  FADD R14, R9, -1 ;  /* 0xbf800000090e7421 */ /* 0x000fe20000000000 */
[----:B------:R-:W-:Y:S02]  /*9130*/  MOV R6, 0x3e055027 ;  /* 0x3e05502700067802 */ /* 0x000fe40000000f00 */
[----:B------:R-:W-:-:S03]  /*9140*/  IADD3 R8, PT, PT, R5, -R10, RZ ;  /* 0x8000000a05087210 */ /* 0x000fc60007ffe0ff */
[-C--:B------:R-:W-:Y:S02]  /*9150*/  FFMA R7, R14, -R6.reuse, 0.14084610342979431152 ;  /* 0x3e1039f60e077423 */ /* 0x080fe40000000806 */
[----:B------:R-:W-:Y:S02]  /*9160*/  FADD R11, R8, -1 ;  /* 0xbf800000080b7421 */ /* 0x000fe40000000000 */
[C---:B------:R-:W-:Y:S02]  /*9170*/  FFMA R7, R14.reuse, R7, -0.12148627638816833496 ;  /* 0xbdf8cdcc0e077423 */ /* 0x040fe40000000007 */
[C---:B------:R-:W-:Y:S02]  /*9180*/  FFMA R6, R11.reuse, -R6, 0.14084610342979431152 ;  /* 0x3e1039f60b067423 */ /* 0x040fe40000000806 */
[----:B------:R-:W-:Y:S02]  /*9190*/  FFMA R7, R14, R7, 0.13980610668659210205 ;  /* 0x3e0f29550e077423 */ /* 0x000fe40000000007 */
[----:B------:R-:W-:-:S02]  /*91a0*/  FFMA R6, R11, R6, -0.12148627638816833496 ;  /* 0xbdf8cdcc0b067423 */ /* 0x000fc40000000006 */
[C---:B------:R-:W-:Y:S02]  /*91b0*/  FFMA R7, R14.reuse, R7, -0.16684235632419586182 ;  /* 0xbe2ad8b90e077423 */ /* 0x040fe40000000007 */
[C---:B------:R-:W-:Y:S02]  /*91c0*/  FFMA R6, R11.reuse, R6, 0.13980610668659210205 ;  /* 0x3e0f29550b067423 */ /* 0x040fe40000000006 */
[C---:B------:R-:W-:Y:S02]  /*91d0*/  FFMA R7, R14.reuse, R7, 0.20012299716472625732 ;  /* 0x3e4ced0b0e077423 */ /* 0x040fe40000000007 */
[C---:B------:R-:W-:Y:S02]  /*91e0*/  FFMA R6, R11.reuse, R6, -0.16684235632419586182 ;  /* 0xbe2ad8b90b067423 */ /* 0x040fe40000000006 */
[----:B------:R-:W-:Y:S02]  /*91f0*/  FFMA R9, R14, R7, -0.24999669194221496582 ;  /* 0xbe7fff220e097423 */ /* 0x000fe40000000007 */
[----:B------:R-:W-:-:S02]  /*9200*/  FFMA R8, R11, R6, 0.20012299716472625732 ;  /* 0x3e4ced0b0b087423 */ /* 0x000fc40000000006 */
[C---:B------:R-:W-:Y:S01]  /*9210*/  FFMA R9, R14.reuse, R9, 0.33333182334899902344 ;  /* 0x3eaaaa780e097423 */ /* 0x040fe20000000009 */
[----:B------:R-:W-:Y:S01]  /*9220*/  FSEL R13, RZ, -23, P1 ;  /* 0xc1b80000ff0d7808 */ /* 0x000fe20000800000 */
[----:B------:R-:W-:Y:S01]  /*9230*/  FFMA R12, R11, R8, -0.24999669194221496582 ;  /* 0xbe7fff220b0c7423 */ /* 0x000fe20000000008 */
[----:B------:R-:W-:Y:S01]  /*9240*/  ISETP.GT.U32.AND P1, PT, R3, 0x7f7fffff, PT ;  /* 0x7f7fffff0300780c */ /* 0x000fe20003f24070 */
[C---:B------:R-:W-:Y:S01]  /*9250*/  FFMA R15, R14.reuse, R9, -0.5 ;  /* 0xbf0000000e0f7423 */ /* 0x040fe20000000009 */
[----:B------:R-:W0:Y:S01]  /*9260*/  LDC.64 R6, c[0x0][0x3b8] ;  /* 0x0000ee00ff067b82 */ /* 0x000e220000000a00 */
[C---:B------:R-:W-:Y:S01]  /*9270*/  FFMA R12, R11.reuse, R12, 0.33333182334899902344 ;  /* 0x3eaaaa780b0c7423 */ /* 0x040fe2000000000c */
[----:B------:R-:W-:Y:S01]  /*9280*/  FSEL R8, RZ, -23, P0 ;  /* 0xc1b80000ff087808 */ /* 0x000fe20000000000 */
[C---:B------:R-:W-:Y:S01]  /*9290*/  FMUL R15, R14.reuse, R15 ;  /* 0x0000000f0e0f7220 */ /* 0x040fe20000400000 */
[----:B------:R-:W-:Y:S01]  /*92a0*/  I2FP.F32.S32 R16, R16 ;  /* 0x0000001000107245 */ /* 0x000fe20000201400 */
[----:B------:R-:W-:Y:S01]  /*92b0*/  FFMA R12, R11, R12, -0.5 ;  /* 0xbf0000000b0c7423 */ /* 0x000fe2000000000c */
[----:B------:R-:W-:Y:S01]  /*92c0*/  ISETP.GT.U32.AND P0, PT, R5, 0x7f7fffff, PT ;  /* 0x7f7fffff0500780c */ /* 0x000fe20003f04070 */
[----:B------:R-:W-:Y:S01]  /*92d0*/  FFMA R14, R14, R15, R14 ;  /* 0x0000000f0e0e7223 */ /* 0x000fe2000000000e */
[----:B------:R-:W-:Y:S01]  /*92e0*/  I2FP.F32.S32 R9, R10 ;  /* 0x0000000a00097245 */ /* 0x000fe20000201400 */
[----:B------:R-:W-:Y:S01]  /*92f0*/  FMUL R12, R11, R12 ;  /* 0x0000000c0b0c7220 */ /* 0x000fe20000400000 */
[----:B------:R-:W-:Y:S01]  /*9300*/  FFMA R13, R16, 1.1920928955078125e-07, R13 ;  /* 0x34000000100d7823 */ /* 0x000fe2000000000d */
[----:B------:R-:W-:-:S02]  /*9310*/  MOV R10, 0x7f800000 ;  /* 0x7f800000000a7802 */ /* 0x000fc40000000f00 */
[----:B------:R-:W-:Y:S01]  /*9320*/  FFMA R8, R9, 1.1920928955078125e-07, R8 ;  /* 0x3400000009087823 */ /* 0x000fe20000000008 */
[----:B------:R-:W-:Y:S01]  /*9330*/  FFMA R11, R11, R12, R11 ;  /* 0x0000000c0b0b7223 */ /* 0x000fe2000000000b */
[----:B------:R-:W-:Y:S01]  /*9340*/  FFMA R13, R13, 0.69314718246459960938, R14 ;  /* 0x3f3172180d0d7823 */ /* 0x000fe2000000000e */
[CC--:B------:R-:W-:Y:S01]  /*9350*/  @P1 FFMA R13, R3.reuse, R10.reuse, +INF ;  /* 0x7f800000030d1423 */ /* 0x0c0fe2000000000a */
[----:B------:R-:W-:Y:S01]  /*9360*/  FSETP.NEU.AND P2, PT, R3, RZ, PT ;  /* 0x000000ff0300720b */ /* 0x000fe20003f4d000 */
[----:B------:R-:W-:Y:S01]  /*9370*/  FFMA R8, R8, 0.69314718246459960938, R11 ;  /* 0x3f31721808087823 */ /* 0x000fe2000000000b */
[C---:B------:R-:W-:Y:S01]  /*9380*/  @P0 FFMA R8, R5.reuse, R10, +INF ;  /* 0x7f80000005080423 */ /* 0x040fe2000000000a */
[----:B------:R-:W-:Y:S02]  /*9390*/  FSETP.NEU.AND P1, PT, R5, RZ, PT ;  /* 0x000000ff0500720b */ /* 0x000fe40003f2d000 */
[----:B------:R-:W-:Y:S02]  /*93a0*/  FSEL R13, R13, -INF , P2 ;  /* 0xff8000000d0d7808 */ /* 0x000fe40001000000 */
[----:B------:R-:W-:Y:S01]  /*93b0*/  FSEL R3, R8, -INF , P1 ;  /* 0xff80000008037808 */ /* 0x000fe20000800000 */
[----:B0-----:R-:W-:Y:S01]  /*93c0*/  IMAD.WIDE R6, R4, 0x4, R6 ;  /* 0x0000000404067825 */ /* 0x001fe200078e0206 */
[----:B----4-:R-:W-:-:S05]  /*93d0*/  I2FP.F32.S32 R0, R0 ;  /* 0x0000000000007245 */ /* 0x010fca0000201400 */
[----:B------:R-:W-:Y:S01]  /*93e0*/  FMUL R13, R0, R13 ;  /* 0x0000000d000d7220 */ /* 0x000fe20000400000 */
[----:B-----5:R-:W-:-:S05]  /*93f0*/  I2FP.F32.S32 R2, R2 ;  /* 0x0000000200027245 */ /* 0x020fca0000201400 */
[----:B------:R-:W-:-:S05]  /*9400*/  FFMA R3, R2, R3, R13 ;  /* 0x0000000302037223 */ /* 0x000fca000000000d */
[----:B------:R-:W-:Y:S01]  /*9410*/  STG.E desc[UR8][R6.64], R3 ;  /* 0x0000000306007986 */ /* 0x000fe2000c101908 */
[----:B------:R-:W-:Y:S05]  /*9420*/  EXIT ;  /* 0x000000000000794d */ /* 0x000fea0003800000 */
        .weak           $__internal_0_$__cuda_sm3x_div_rn_noftz_f32_slowpath
        .type           $__internal_0_$__cuda_sm3x_div_rn_noftz_f32_slowpath,@function
        .size           $__internal_0_$__cuda_sm3x_div_rn_noftz_f32_slowpath,(.L_x_185 - $__internal_0_$__cuda_sm3x_div_rn_noftz_f32_slowpath)
$__internal_0_$__cuda_sm3x_div_rn_noftz_f32_slowpath:
[----:B------:R-:W-:Y:S01]  /*9430*/  SHF.R.U32.HI R25, RZ, 0x17, R0 ;  /* 0x00000017ff197819 */ /* 0x000fe20000011600 */
[----:B------:R-:W-:Y:S01]  /*9440*/  BSSY.RECONVERGENT B0, `(.L_x_131) ;  /* 0x0000062000007945 */ /* 0x000fe20003800200 */
[----:B------:R-:W-:Y:S02]  /*9450*/  SHF.R.U32.HI R27, RZ, 0x17, R3 ;  /* 0x00000017ff1b7819 */ /* 0x000fe40000011603 */
[----:B------:R-:W-:Y:S02]  /*9460*/  LOP3.LUT R25, R25, 0xff, RZ, 0xc0, !PT ;  /* 0x000000ff19197812 */ /* 0x000fe400078ec0ff */
[----:B------:R-:W-:Y:S02]  /*9470*/  LOP3.LUT R27, R27, 0xff, RZ, 0xc0, !PT ;  /* 0x000000ff1b1b7812 */ /* 0x000fe400078ec0ff */
[----:B------:R-:W-:Y:S02]  /*9480*/  IADD3 R28, PT, PT, R25, -0x1, RZ ;  /* 0xffffffff191c7810 */ /* 0x000fe40007ffe0ff */
[----:B------:R-:W-:-:S02]  /*9490*/  IADD3 R29, PT, PT, R27, -0x1, RZ ;  /* 0xffffffff1b1d7810 */ /* 0x000fc40007ffe0ff */
[----:B------:R-:W-:-:S04]  /*94a0*/  ISETP.GT.U32.AND P0, PT, R28, 0xfd, PT ;  /* 0x000000fd1c00780c */ /* 0x000fc80003f04070 */
[----:B------:R-:W-:-:S13]  /*94b0*/  ISETP.GT.U32.OR P0, PT, R29, 0xfd, P0 ;  /* 0x000000fd1d00780c */ /* 0x000fda0000704470 */
[----:B------:R-:W-:Y:S01]  /*94c0*/  @!P0 MOV R26, RZ ;  /* 0x000000ff001a8202 */ /* 0x000fe20000000f00 */
[----:B------:R-:W-:Y:S06]  /*94d0*/  @!P0 BRA `(.L_x_132) ;  /* 0x00000000005c8947 */ /* 0x000fec0003800000 */
[----:B------:R-:W-:Y:S02]  /*94e0*/  FSETP.GTU.FTZ.AND P0, PT, |R3|, +INF , PT ;  /* 0x7f8000000300780b */ /* 0x000fe40003f1c200 */
[----:B------:R-:W-:-:S04]  /*94f0*/  FSETP.GTU.FTZ.AND P1, PT, |R0|, +INF , PT ;  /* 0x7f8000000000780b */ /* 0x000fc80003f3c200 */
[----:B------:R-:W-:-:S13]  /*9500*/  PLOP3.LUT P0, PT, P0, P1, PT, 0xf8, 0x8f ;  /* 0x00000000008f781c */ /* 0x000fda0000703f70 */
[----:B------:R-:W-:Y:S05]  /*9510*/  @P0 BRA `(.L_x_133) ;  /* 0x00000004004c0947 */ /* 0x000fea0003800000 */
[----:B------:R-:W-:-:S13]  /*9520*/  LOP3.LUT P0, RZ, R0, 0x7fffffff, R3, 0xc8, !PT ;  /* 0x7fffffff00ff7812 */ /* 0x000fda000780c803 */
[----:B------:R-:W-:Y:S05]  /*9530*/  @!P0 BRA `(.L_x_134) ;  /* 0x00000004003c8947 */ /* 0x000fea0003800000 */
[C---:B------:R-:W-:Y:S02]  /*9540*/  FSETP.NEU.FTZ.AND P2, PT, |R3|.reuse, +INF , PT ;  /* 0x7f8000000300780b */ /* 0x040fe40003f5d200 */
[----:B------:R-:W-:Y:S02]  /*9550*/  FSETP.NEU.FTZ.AND P1, PT, |R0|, +INF , PT ;  /* 0x7f8000000000780b */ /* 0x000fe40003f3d200 */
[----:B------:R-:W-:-:S11]  /*9560*/  FSETP.NEU.FTZ.AND P0, PT, |R3|, +INF , PT ;  /* 0x7f8000000300780b */ /* 0x000fd60003f1d200 */
[----:B------:R-:W-:Y:S05]  /*9570*/  @!P1 BRA !P2, `(.L_x_134) ;  /* 0x00000004002c9947 */ /* 0x000fea0005000000 */
[----:B------:R-:W-:-:S04]  /*9580*/  LOP3.LUT P2, RZ, R3, 0x7fffffff, RZ, 0xc0, !PT ;  /* 0x7fffffff03ff7812 */ /* 0x000fc8000784c0ff */
[----:B------:R-:W-:-:S13]  /*9590*/  PLOP3.LUT P1, PT, P1, P2, PT, 0x2f, 0xf2 ;  /* 0x0000000000f2781c */ /* 0x000fda0000f24577 */
[----:B------:R-:W-:Y:S05]  /*95a0*/  @P1 BRA `(.L_x_135) ;  /* 0x0000000400181947 */ /* 0x000fea0003800000 */
[----:B------:R-:W-:-:S04]  /*95b0*/  LOP3.LUT P1, RZ, R0, 0x7fffffff, RZ, 0xc0, !PT ;  /* 0x7fffffff00ff7812 */ /* 0x000fc8000782c0ff */
[----:B------:R-:W-:-:S13]  /*95c0*/  PLOP3.LUT P0, PT, P0, P1, PT, 0x2f, 0xf2 ;  /* 0x0000000000f2781c */ /* 0x000fda0000702577 */
[----:B------:R-:W-:Y:S05]  /*95d0*/  @P0 BRA `(.L_x_136) ;  /* 0x0000000400000947 */ /* 0x000fea0003800000 */
[----:B------:R-:W-:Y:S02]  /*95e0*/  ISETP.GE.AND P0, PT, R29, RZ, PT ;  /* 0x000000ff1d00720c */ /* 0x000fe40003f06270 */
[----:B------:R-:W-:-:S11]  /*95f0*/  ISETP.GE.AND P1, PT, R28, RZ, PT ;  /* 0x000000ff1c00720c */ /* 0x000fd60003f26270 */
[----:B------:R-:W-:Y:S01]  /*9600*/  @P0 MOV R26, RZ ;  /* 0x000000ff001a0202 */ /* 0x000fe20000000f00 */
[----:B------:R-:W-:Y:S01]  /*9610*/  @!P0 FFMA R3, R3, 1.84467440737095516160e+19, RZ ;  /* 0x5f80000003038823 */ /* 0x000fe200000000ff */
[----:B------:R-:W-:Y:S01]  /*9620*/  @!P0 MOV R26, 0xffffffc0 ;  /* 0xffffffc0001a8802 */ /* 0x000fe20000000f00 */
[----:B------:R-:W-:-:S03]  /*9630*/  @!P1 FFMA R0, R0, 1.84467440737095516160e+19, RZ ;  /* 0x5f80000000009823 */ /* 0x000fc600000000ff */
[----:B------:R-:W-:-:S07]  /*9640*/  @!P1 IADD3 R26, PT, PT, R26, 0x40, RZ ;  /* 0x000000401a1a9810 */ /* 0x000fce0007ffe0ff */
.L_x_132:
[----:B------:R-:W-:Y:S01]  /*9650*/  LEA R33, R25, 0xc0800000, 0x17 ;  /* 0xc080000019217811 */ /* 0x000fe200078eb8ff */
[----:B------:R-:W-:Y:S01]  /*9660*/  BSSY.RECONVERGENT B1, `(.L_x_137) ;  /* 0x0000036000017945 */ /* 0x000fe20003800200 */
[----:B------:R-:W-:Y:S02]  /*9670*/  IADD3 R32, PT, PT, R27, -0x7f, RZ ;  /* 0xffffff811b207810 */ /* 0x000fe40007ffe0ff */
[----:B------:R-:W-:Y:S02]  /*9680*/  IADD3 R33, PT, PT, -R33, R0, RZ ;  /* 0x0000000021217210 */ /* 0x000fe40007ffe1ff */
[C---:B------:R-:W-:Y:S01]  /*9690*/  IADD3 R25, PT, PT, R32.reuse, 0x7f, -R25 ;  /* 0x0000007f20197810 */ /* 0x040fe20007ffe819 */
[----:B------:R-:W-:Y:S01]  /*96a0*/  IMAD R0, R32, -0x800000, R3 ;  /* 0xff80000020007824 */ /* 0x000fe200078e0203 */
[----:B------:R-:W0:Y:S01]  /*96b0*/  MUFU.RCP R28, R33 ;  /* 0x00000021001c7308 */ /* 0x000e220000001000 */
[----:B------:R-:W-:Y:S01]  /*96c0*/  FADD.FTZ R29, -R33, -RZ ;  /* 0x800000ff211d7221 */ /* 0x000fe20000010100 */
[----:B------:R-:W-:-:S03]  /*96d0*/  IADD3 R25, PT, PT, R25, R26, RZ ;  /* 0x0000001a19197210 */ /* 0x000fc60007ffe0ff */
[----:B0-----:R-:W-:-:S04]  /*96e0*/  FFMA R27, R28, R29, 1 ;  /* 0x3f8000001c1b7423 */ /* 0x001fc8000000001d */
[----:B------:R-:W-:-:S04]  /*96f0*/  FFMA R27, R28, R27, R28 ;  /* 0x0000001b1c1b7223 */ /* 0x000fc8000000001c */
[----:B------:R-:W-:-:S04]  /*9700*/  FFMA R28, R0, R27, RZ ;  /* 0x0000001b001c7223 */ /* 0x000fc800000000ff */
[----:B------:R-:W-:-:S04]  /*9710*/  FFMA R3, R29, R28, R0 ;  /* 0x0000001c1d037223 */ /* 0x000fc80000000000 */
[----:B------:R-:W-:-:S04]  /*9720*/  FFMA R28, R27, R3, R28 ;  /* 0x000000031b1c7223 */ /* 0x000fc8000000001c */
[----:B------:R-:W-:-:S04]  /*9730*/  FFMA R29, R29, R28, R0 ;  /* 0x0000001c1d1d7223 */ /* 0x000fc80000000000 */
[----:B------:R-:W-:-:S05]  /*9740*/  FFMA R0, R27, R29, R28 ;  /* 0x0000001d1b007223 */ /* 0x000fca000000001c */
[----:B------:R-:W-:-:S04]  /*9750*/  SHF.R.U32.HI R3, RZ, 0x17, R0 ;  /* 0x00000017ff037819 */ /* 0x000fc80000011600 */
[----:B------:R-:W-:-:S04]  /*9760*/  LOP3.LUT R26, R3, 0xff, RZ, 0xc0, !PT ;  /* 0x000000ff031a7812 */ /* 0x000fc800078ec0ff */
[----:B------:R-:W-:-:S04]  /*9770*/  IADD3 R3, PT, PT, R26, R25, RZ ;  /* 0x000000191a037210 */ /* 0x000fc80007ffe0ff */
[----:B------:R-:W-:-:S04]  /*9780*/  IADD3 R26, PT, PT, R3, -0x1, RZ ;  /* 0xffffffff031a7810 */ /* 0x000fc80007ffe0ff */
[----:B------:R-:W-:-:S13]  /*9790*/  ISETP.GE.U32.AND P0, PT, R26, 0xfe, PT ;  /* 0x000000fe1a00780c */ /* 0x000fda0003f06070 */
[----:B------:R-:W-:Y:S05]  /*97a0*/  @!P0 BRA `(.L_x_138) ;  /* 0x0000000000808947 */ /* 0x000fea0003800000 */
[----:B------:R-:W-:-:S13]  /*97b0*/  ISETP.GT.AND P0, PT, R3, 0xfe, PT ;  /* 0x000000fe0300780c */ /* 0x000fda0003f04270 */
[----:B------:R-:W-:Y:S05]  /*97c0*/  @P0 BRA `(.L_x_139) ;  /* 0x00000000006c0947 */ /* 0x000fea0003800000 */
[----:B------:R-:W-:-:S13]  /*97d0*/  ISETP.GE.AND P0, PT, R3, 0x1, PT ;  /* 0x000000010300780c */ /* 0x000fda0003f06270 */
[----:B------:R-:W-:Y:S05]  /*97e0*/  @P0 BRA `(.L_x_140) ;  /* 0x0000000000740947 */ /* 0x000fea0003800000 */
[----:B------:R-:W-:Y:S02]  /*97f0*/  ISETP.GE.AND P0, PT, R3, -0x18, PT ;  /* 0xffffffe80300780c */ /* 0x000fe40003f06270 */
[----:B------:R-:W-:-:S11]  /*9800*/  LOP3.LUT R0, R0, 0x80000000, RZ, 0xc0, !PT ;  /* 0x8000000000007812 */ /* 0x000fd600078ec0ff */
[----:B------:R-:W-:Y:S05]  /*9810*/  @!P0 BRA `(.L_x_140) ;  /* 0x0000000000688947 */ /* 0x000fea0003800000 */
[CCC-:B------:R-:W-:Y:S01]  /*9820*/  FFMA.RZ R25, R27.reuse, R29.reuse, R28.reuse ;  /* 0x0000001d1b197223 */ /* 0x1c0fe2000000c01c */
[CCC-:B------:R-:W-:Y:S01]  /*9830*/  FFMA.RP R26, R27.reuse, R29.reuse, R28.reuse ;  /* 0x0000001d1b1a7223 */ /* 0x1c0fe2000000801c */
[----:B------:R-:W-:Y:S01]  /*9840*/  FFMA.RM R29, R27, R29, R28 ;  /* 0x0000001d1b1d7223 */ /* 0x000fe2000000401c */
[----:B------:R-:W-:Y:S02]  /*9850*/  IADD3 R27, PT, PT, R3, 0x20, RZ ;  /* 0x00000020031b7810 */ /* 0x000fe40007ffe0ff */
[----:B------:R-:W-:Y:S02]  /*9860*/  LOP3.LUT R25, R25, 0x7fffff, RZ, 0xc0, !PT ;  /* 0x007fffff19197812 */ /* 0x000fe400078ec0ff */
[----:B------:R-:W-:Y:S02]  /*9870*/  ISETP.NE.AND P2, PT, R3, RZ, PT ;  /* 0x000000ff0300720c */ /* 0x000fe40003f45270 */
[----:B------:R-:W-:Y:S02]  /*9880*/  LOP3.LUT R28, R25, 0x800000, RZ, 0xfc, !PT ;  /* 0x00800000191c7812 */ /* 0x000fe400078efcff */
[----:B------:R-:W-:-:S02]  /*9890*/  ISETP.NE.AND P1, PT, R3, RZ, PT ;  /* 0x000000ff0300720c */ /* 0x000fc40003f25270 */
[----:B------:R-:W-:Y:S02]  /*98a0*/  IADD3 R3, PT, PT, -R3, RZ, RZ ;  /* 0x000000ff03037210 */ /* 0x000fe40007ffe1ff */
[----:B------:R-:W-:Y:S02]  /*98b0*/  SHF.L.U32 R27, R28, R27, RZ ;  /* 0x0000001b1c1b7219 */ /* 0x000fe400000006ff */
[----:B------:R-:W-:Y:S02]  /*98c0*/  FSETP.NEU.FTZ.AND P0, PT, R26, R29, PT ;  /* 0x0000001d1a00720b */ /* 0x000fe40003f1d000 */
[----:B------:R-:W-:Y:S02]  /*98d0*/  SEL R3, R3, RZ, P2 ;  /* 0x000000ff03037207 */ /* 0x000fe40001000000 */
[----:B------:R-:W-:Y:S02]  /*98e0*/  ISETP.NE.AND P1, PT, R27, RZ, P1 ;  /* 0x000000ff1b00720c */ /* 0x000fe40000f25270 */
[----:B------:R-:W-:-:S02]  /*98f0*/  SHF.R.U32.HI R28, RZ, R3, R28 ;  /* 0x00000003ff1c7219 */ /* 0x000fc4000001161c */
[----:B------:R-:W-:Y:S02]  /*9900*/  PLOP3.LUT P0, PT, P0, P1, PT, 0xf8, 0x8f ;  /* 0x00000000008f781c */ /* 0x000fe40000703f70 */
[----:B------:R-:W-:Y:S02]  /*9910*/  SHF.R.U32.HI R25, RZ, 0x1, R28 ;  /* 0x00000001ff197819 */ /* 0x000fe4000001161c */
[----:B------:R-:W-:-:S04]  /*9920*/  SEL R26, RZ, 0x1, !P0 ;  /* 0x00000001ff1a7807 */ /* 0x000fc80004000000 */
[----:B------:R-:W-:-:S04]  /*9930*/  LOP3.LUT R3, R26, 0x1, R25, 0xf8, !PT ;  /* 0x000000011a037812 */ /* 0x000fc800078ef819 */
[----:B------:R-:W-:-:S04]  /*9940*/  LOP3.LUT R28, R3, R28, RZ, 0xc0, !PT ;  /* 0x0000001c031c7212 */ /* 0x000fc800078ec0ff */
[----:B------:R-:W-:-:S04]  /*9950*/  IADD3 R25, PT, PT, R25, R28, RZ ;  /* 0x0000001c19197210 */ /* 0x000fc80007ffe0ff */
[----:B------:R-:W-:Y:S01]  /*9960*/  LOP3.LUT R0, R25, R0, RZ, 0xfc, !PT ;  /* 0x0000000019007212 */ /* 0x000fe200078efcff */
[----:B------:R-:W-:Y:S06]  /*9970*/  BRA `(.L_x_140) ;  /* 0x0000000000107947 */ /* 0x000fec0003800000 */
.L_x_139:
[----:B------:R-:W-:-:S04]  /*9980*/  LOP3.LUT R0, R0, 0x80000000, RZ, 0xc0, !PT ;  /* 0x8000000000007812 */ /* 0x000fc800078ec0ff */
[----:B------:R-:W-:Y:S01]  /*9990*/  LOP3.LUT R0, R0, 0x7f800000, RZ, 0xfc, !PT ;  /* 0x7f80000000007812 */ /* 0x000fe200078efcff */
[----:B------:R-:W-:Y:S06]  /*99a0*/  BRA `(.L_x_140) ;  /* 0x0000000000047947 */ /* 0x000fec0003800000 */
.L_x_138:
[----:B------:R-:W-:-:S07]  /*99b0*/  LEA R0, R25, R0, 0x17 ;  /* 0x0000000019007211 */ /* 0x000fce00078eb8ff */
.L_x_140:
[----:B------:R-:W-:Y:S05]  /*99c0*/  BSYNC.RECONVERGENT B1 ;  /* 0x0000000000017941 */ /* 0x000fea0003800200 */
.L_x_137:
[----:B------:R-:W-:Y:S05]  /*99d0*/  BRA `(.L_x_141) ;  /* 0x0000000000207947 */ /* 0x000fea0003800000 */
.L_x_136:
[----:B------:R-:W-:-:S04]  /*99e0*/  LOP3.LUT R0, R0, 0x80000000, R3, 0x48, !PT ;  /* 0x8000000000007812 */ /* 0x000fc800078e4803 */
[----:B------:R-:W-:Y:S01]  /*99f0*/  LOP3.LUT R0, R0, 0x7f800000, RZ, 0xfc, !PT ;  /* 0x7f80000000007812 */ /* 0x000fe200078efcff */
[----:B------:R-:W-:Y:S06]  /*9a00*/  BRA `(.L_x_141) ;  /* 0x0000000000147947 */ /* 0x000fec0003800000 */
.L_x_135:
[----:B------:R-:W-:Y:S01]  /*9a10*/  LOP3.LUT R0, R0, 0x80000000, R3, 0x48, !PT ;  /* 0x8000000000007812 */ /* 0x000fe200078e4803 */
[----:B------:R-:W-:Y:S06]  /*9a20*/  BRA `(.L_x_141) ;  /* 0x00000000000c7947 */ /* 0x000fec0003800000 */
.L_x_134:
[----:B------:R-:W0:Y:S01]  /*9a30*/  MUFU.RSQ R0, -QNAN ;  /* 0xffc0000000007908 */ /* 0x000e220000001400 */
[----:B------:R-:W-:Y:S05]  /*9a40*/  BRA `(.L_x_141) ;  /* 0x0000000000047947 */ /* 0x000fea0003800000 */
.L_x_133:
[----:B------:R-:W-:-:S07]  /*9a50*/  FADD.FTZ R0, R3, R0 ;  /* 0x0000000003007221 */ /* 0x000fce0000010000 */
.L_x_141:
[----:B------:R-:W-:Y:S05]  /*9a60*/  BSYNC.RECONVERGENT B0 ;  /* 0x0000000000007941 */ /* 0x000fea0003800200 */
.L_x_131:
[----:B------:R-:W-:-:S04]  /*9a70*/  HFMA2 R3, -RZ, RZ, 0, 0 ;  /* 0x00000000ff037431 */ /* 0x000fc800000001ff */
[----:B0-----:R-:W-:Y:S05]  /*9a80*/  RET.REL.NODEC R2 `(_Z24compute_human_likelihoodffffPfS_S_PiS0_S_Pdii) ;  /* 0xffffff64025c7950 */ /* 0x001fea0003c3ffff */
.L_x_142:
[----:B------:R-:W-:-:S00]  /*9a90*/  BRA `(.L_x_142) ;  /* 0xfffffffc00fc7947 */ /* 0x000fc0000383ffff */
[----:B------:R-:W-:-:S00]  /*9aa0*/  NOP ;  /* 0x0000000000007918 */ /* 0x000fc00000000000 */
        /* <DEDUP_REMOVED lines=13> */
.L_x_185:


//--------------------- .text._Z16compute_RR_priorPfPiS_iiiS0_ --------------------------
	.section	.text._Z16compute_RR_priorPfPiS_iiiS0_,"ax",@progbits
	.align	128
        .global         _Z16compute_RR_priorPfPiS_iiiS0_
        .type           _Z16compute_RR_priorPfPiS_iiiS0_,@function
        .size           _Z16compute_RR_priorPfPiS_iiiS0_,(.L_x_187 - _Z16compute_RR_priorPfPiS_iiiS0_)
        .other          _Z16compute_RR_priorPfPiS_iiiS0_,@"STO_CUDA_ENTRY STV_DEFAULT"
_Z16compute_RR_priorPfPiS_iiiS0_:
.text._Z16compute_RR_priorPfPiS_iiiS0_:
[----:B------:R-:W-:Y:S01]  /*0000*/  LDC R1, c[0x0][0x37c] ;  /* 0x0000df00ff017b82 */ /* 0x000fe20000000800 */
[----:B------:R-:W0:Y:S07]  /*0010*/  S2R R3, SR_TID.X ;  /* 0x0000000000037919 */ /* 0x000e2e0000002100 */
[----:B------:R-:W0:Y:S01]  /*0020*/  S2UR UR4, SR_CTAID.X ;  /* 0x00000000000479c3 */ /* 0x000e220000002500 */
[----:B------:R-:W1:Y:S07]  /*0030*/  LDCU UR5, c[0x0][0x398] ;  /* 0x00007300ff0577ac */ /* 0x000e6e0008000800 */
[----:B------:R-:W0:Y:S02]  /*0040*/  LDC R6, c[0x0][0x360] ;  /* 0x0000d800ff067b82 */ /* 0x000e240000000800 */
[----:B0-----:R-:W-:-:S05]  /*0050*/  IMAD R6, R6, UR4, R3 ;  /* 0x0000000406067c24 */ /* 0x001fca000f8e0203 */
[----:B-1----:R-:W-:-:S13]  /*0060*/  ISETP.GE.AND P0, PT, R6, UR5, PT ;  /* 0x0000000506007c0c */ /* 0x002fda000bf06270 */
[----:B------:R-:W-:Y:S05]  /*0070*/  @P0 EXIT ;  /* 0x000000000000094d */ /* 0x000fea0003800000 */
[----:B------:R-:W0:Y:S01]  /*0080*/  LDCU UR6, c[0x0][0x3a0] ;  /* 0x00007400ff0677ac */ /* 0x000e220008000800 */
[----:B------:R-:W-:Y:S01]  /*0090*/  HFMA2 R7, -RZ, RZ, 0, 0 ;  /* 0x00000000ff077431 */ /* 0x000fe200000001ff */
[----:B------:R-:W1:Y:S01]  /*00a0*/  LDCU.64 UR4, c[0x0][0x358] ;  /* 0x00006b00ff0477ac */ /* 0x000e620008000a00 */
[----:B0-----:R-:W-:-:S09]  /*00b0*/  UISETP.GE.AND UP0, UPT, UR6, 0x1, UPT ;  /* 0x000000010600788c */ /* 0x001fd2000bf06270 */
[----:B-1----:R-:W-:Y:S05]  /*00c0*/  BRA.U !UP0, `(.L_x_143) ;  /* 0x0000003508ac7547 */ /* 0x002fea000b800000 */
[----:B------:R-:W-:Y:S02]  /*00d0*/  MOV R7, RZ ;  /* 0x000000ff00077202 */ /* 0x000fe40000000f00 */
[----:B------:R-:W-:-:S07]  /*00e0*/  CS2R R8, SRZ ;  /* 0x0000000000087805 */ /* 0x000fce000001ff00 */
.L_x_178:
[----:B------:R-:W0:Y:S01]  /*00f0*/  LDC.64 R2, c[0x0][0x3a8] ;  /* 0x0000ea00ff027b82 */ /* 0x000e220000000a00 */
[----:B------:R-:W1:Y:S01]  /*0100*/  LDCU UR6, c[0x0][0x3a0] ;  /* 0x00007400ff0677ac */ /* 0x000e620008000800 */
[----:B0-----:R-:W-:-:S05]  /*0110*/  IMAD.WIDE.U32 R2, R8, 0x4, R2 ;  /* 0x0000000408027825 */ /* 0x001fca00078e0002 */
[----:B------:R-:W2:Y:S01]  /*0120*/  LDG.E R10, desc[UR4][R2.64] ;  /* 0x00000004020a7981 */ /* 0x000ea2000c1e1900 */
[----:B------:R-:W-:Y:S01]  /*0130*/  IADD3 R8, PT, PT, R8, 0x1, RZ ;  /* 0x0000000108087810 */ /* 0x000fe20007ffe0ff */
[----:B------:R-:W-:Y:S01]  /*0140*/  HFMA2 R12, -RZ, RZ, 0, 0 ;  /* 0x00000000ff0c7431 */ /* 0x000fe200000001ff */
[----:B------:R-:W-:Y:S02]  /*0150*/  MOV R11, RZ ;  /* 0x000000ff000b7202 */ /* 0x000fe40000000f00 */
[----:B-1----:R-:W-:Y:S02]  /*0160*/  ISETP.NE.AND P0, PT, R8, UR6, PT ;  /* 0x0000000608007c0c */ /* 0x002fe4000bf05270 */
[----:B--2---:R-:W-:-:S13]  /*0170*/  ISETP.GE.AND P1, PT, R10, 0x1, PT ;  /* 0x000000010a00780c */ /* 0x004fda0003f26270 */
[----:B------:R-:W-:Y:S05]  /*0180*/  @!P1 BRA `(.L_x_144) ;  /* 0x0000001800e49947 */ /* 0x000fea0003800000 */
[----:B------:R-:W0:Y:S01]  /*0190*/  LDC.64 R4, c[0x0][0x380] ;  /* 0x0000e000ff047b82 */ /* 0x000e220000000a00 */
[----:B------:R-:W1:Y:S01]  /*01a0*/  LDCU UR6, c[0x0][0x39c] ;  /* 0x00007380ff0677ac */ /* 0x000e620008000800 */
[----:B------:R-:W-:Y:S02]  /*01b0*/  IADD3 R13, PT, PT, -R10, RZ, RZ ;  /* 0x000000ff0a0d7210 */ /* 0x000fe40007ffe1ff */
[----:B------:R-:W-:Y:S02]  /*01c0*/  MOV R12, RZ ;  /* 0x000000ff000c7202 */ /* 0x000fe40000000f00 */
[----:B------:R-:W-:Y:S02]  /*01d0*/  MOV R15, R9 ;  /* 0x00000009000f7202 */ /* 0x000fe40000000f00 */
[----:B------:R-:W2:Y:S01]  /*01e0*/  LDC.64 R2, c[0x0][0x388] ;  /* 0x0000e200ff027b82 */ /* 0x000ea20000000a00 */
[----:B------:R-:W-:Y:S01]  /*01f0*/  MOV R11, RZ ;  /* 0x000000ff000b7202 */ /* 0x000fe20000000f00 */
[----:B-1----:R-:W-:-:S07]  /*0200*/  IMAD R17, R6, UR6, R9 ;  /* 0x0000000606117c24 */ /* 0x002fce000f8e0209 */
.L_x_161:
[----:B--2---:R-:W-:-:S04]  /*0210*/  IMAD.WIDE R20, R17, 0x4, R2 ;  /* 0x0000000411147825 */ /* 0x004fc800078e0202 */
[----:B0-----:R-:W-:Y:S02]  /*0220*/  IMAD.WIDE R18, R15, 0x4, R4 ;  /* 0x000000040f127825 */ /* 0x001fe400078e0204 */
[----:B------:R-:W2:Y:S04]  /*0230*/  LDG.E R20, desc[UR4][R20.64] ;  /* 0x0000000414147981 */ /* 0x000ea8000c1e1900 */
[----:B------:R-:W3:Y:S01]  /*0240*/  LDG.E R19, desc[UR4][R18.64] ;  /* 0x0000000412137981 */ /* 0x000ee2000c1e1900 */
[----:B------:R-:W-:Y:S01]  /*0250*/  IADD3 R13, PT, PT, R13, 0x1, RZ ;  /* 0x000000010d0d7810 */ /* 0x000fe20007ffe0ff */
[----:B------:R-:W-:Y:S03]  /*0260*/  BSSY.RECONVERGENT B0, `(.L_x_145) ;  /* 0x000007e000007945 */ /* 0x000fe60003800200 */
[----:B------:R-:W-:-:S02]  /*0270*/  ISETP.NE.AND P1, PT, R13, RZ, PT ;  /* 0x000000ff0d00720c */ /* 0x000fc40003f25270 */
[----:B--2---:R-:W-:Y:S01]  /*0280*/  I2FP.F32.S32 R16, R20 ;  /* 0x0000001400107245 */ /* 0x004fe20000201400 */
[----:B---3--:R-:W-:-:S04]  /*0290*/  FADD R12, R19, R12 ;  /* 0x0000000c130c7221 */ /* 0x008fc80000000000 */
[----:B------:R-:W-:-:S04]  /*02a0*/  FADD R16, R19, R16 ;  /* 0x0000001013107221 */ /* 0x000fc80000000000 */
[C---:B------:R-:W-:Y:S01]  /*02b0*/  FADD R11, R16.reuse, R11 ;  /* 0x0000000b100b7221 */ /* 0x040fe20000000000 */
[----:B------:R-:W-:-:S13]  /*02c0*/  FSETP.GE.AND P2, PT, |R16|, 3, PT ;  /* 0x404000001000780b */ /* 0x000fda0003f46200 */
[----:B------:R-:W-:Y:S05]  /*02d0*/  @!P2 BRA `(.L_x_146) ;  /* 0x0000000000d0a947 */ /* 0x000fea0003800000 */
[----:B------:R-:W-:-:S13]  /*02e0*/  FSETP.GE.AND P2, PT, |R16|, 7.8000001907348632812, PT ;  /* 0x40f9999a1000780b */ /* 0x000fda0003f46200 */
[----:B------:R-:W-:Y:S05]  /*02f0*/  @!P2 BRA `(.L_x_147) ;  /* 0x000000000094a947 */ /* 0x000fea0003800000 */
[----:B------:R-:W-:Y:S01]  /*0300*/  FADD R0, |R16|, -RZ ;  /* 0x800000ff10007221 */ /* 0x000fe20000000200 */
[----:B------:R-:W-:Y:S01]  /*0310*/  MOV R23, 0x3e055027 ;  /* 0x3e05502700177802 */ /* 0x000fe20000000f00 */
[----:B------:R-:W0:Y:S01]  /*0320*/  MUFU.RCP R18, |R16| ;  /* 0x4000001000127308 */ /* 0x000e220000001000 */
[----:B------:R-:W-:Y:S02]  /*0330*/  MOV R25, 0x7f800000 ;  /* 0x7f80000000197802 */ /* 0x000fe40000000f00 */
[C---:B------:R-:W-:Y:S02]  /*0340*/  IADD3 R21, PT, PT, R0.reuse, -0x3f2aaaab, RZ ;  /* 0xc0d5555500157810 */ /* 0x040fe40007ffe0ff */
[----:B------:R-:W-:Y:S02]  /*0350*/  ISETP.GT.U32.AND P2, PT, R0, 0x7f7fffff, PT ;  /* 0x7f7fffff0000780c */ /* 0x000fe40003f44070 */
[----:B------:R-:W-:-:S04]  /*0360*/  LOP3.LUT R21, R21, 0xff800000, RZ, 0xc0, !PT ;  /* 0xff80000015157812 */ /* 0x000fc800078ec0ff */
[-C--:B------:R-:W-:Y:S02]  /*0370*/  IADD3 R14, PT, PT, R0, -R21.reuse, RZ ;  /* 0x80000015000e7210 */ /* 0x080fe40007ffe0ff */
[----:B------:R-:W-:Y:S01]  /*0380*/  I2FP.F32.S32 R0, R21 ;  /* 0x0000001500007245 */ /* 0x000fe20000201400 */
[----:B------:R-:W-:Y:S02]  /*0390*/  HFMA2 R21, -RZ, RZ, 0.78662109375, -1877 ;  /* 0x3a4be755ff157431 */ /* 0x000fe400000001ff */
[----:B------:R-:W-:-:S04]  /*03a0*/  FADD R14, R14, -1 ;  /* 0xbf8000000e0e7421 */ /* 0x000fc80000000000 */
[----:B------:R-:W-:-:S04]  /*03b0*/  FFMA R23, R14, -R23, 0.14084610342979431152 ;  /* 0x3e1039f60e177423 */ /* 0x000fc80000000817 */
[----:B------:R-:W-:-:S04]  /*03c0*/  FFMA R23, R14, R23, -0.12148627638816833496 ;  /* 0xbdf8cdcc0e177423 */ /* 0x000fc80000000017 */
[----:B------:R-:W-:-:S04]  /*03d0*/  FFMA R23, R14, R23, 0.13980610668659210205 ;  /* 0x3e0f29550e177423 */ /* 0x000fc80000000017 */
[----:B------:R-:W-:-:S04]  /*03e0*/  FFMA R23, R14, R23, -0.16684235632419586182 ;  /* 0xbe2ad8b90e177423 */ /* 0x000fc80000000017 */
[----:B------:R-:W-:-:S04]  /*03f0*/  FFMA R23, R14, R23, 0.20012299716472625732 ;  /* 0x3e4ced0b0e177423 */ /* 0x000fc80000000017 */
[----:B------:R-:W-:-:S04]  /*0400*/  FFMA R23, R14, R23, -0.24999669194221496582 ;  /* 0xbe7fff220e177423 */ /* 0x000fc80000000017 */
[----:B------:R-:W-:-:S04]  /*0410*/  FFMA R23, R14, R23, 0.33333182334899902344 ;  /* 0x3eaaaa780e177423 */ /* 0x000fc80000000017 */
[----:B------:R-:W-:-:S04]  /*0420*/  FFMA R23, R14, R23, -0.5 ;  /* 0xbf0000000e177423 */ /* 0x000fc80000000017 */
[----:B------:R-:W-:-:S04]  /*0430*/  FMUL R23, R14, R23 ;  /* 0x000000170e177220 */ /* 0x000fc80000400000 */
[----:B------:R-:W-:Y:S01]  /*0440*/  FFMA R23, R14, R23, R14 ;  /* 0x000000170e177223 */ /* 0x000fe2000000000e */
[----:B------:R-:W-:Y:S01]  /*0450*/  FFMA R14, R0, 1.1920928955078125e-07, RZ ;  /* 0x34000000000e7823 */ /* 0x000fe200000000ff */
[----:B0-----:R-:W-:-:S03]  /*0460*/  FMUL R0, R18, R18 ;  /* 0x0000001212007220 */ /* 0x001fc60000400000 */
[----:B------:R-:W-:Y:S01]  /*0470*/  FFMA R14, R14, 0.69314718246459960938, R23 ;  /* 0x3f3172180e0e7823 */ /* 0x000fe20000000017 */
[----:B------:R-:W-:Y:S01]  /*0480*/  FFMA R21, R0, R21, -0.0027776553761214017868 ;  /* 0xbb36095300157423 */ /* 0x000fe20000000015 */
[C---:B------:R-:W-:Y:S01]  /*0490*/  @P2 FFMA R14, |R16|.reuse, R25, +INF ;  /* 0x7f800000100e2423 */ /* 0x040fe20000000219 */
[C---:B------:R-:W-:Y:S01]  /*04a0*/  FADD R23, |R16|.reuse, -0.5 ;  /* 0xbf00000010177421 */ /* 0x040fe20000000200 */
[----:B------:R-:W-:Y:S01]  /*04b0*/  FSETP.NEU.AND P2, PT, |R16|, +INF , PT ;  /* 0x7f8000001000780b */ /* 0x000fe20003f4d200 */
[----:B------:R-:W-:Y:S01]  /*04c0*/  FFMA R21, R0, R21, 0.083333276212215423584 ;  /* 0x3daaaaa300157423 */ /* 0x000fe20000000015 */
[----:B------:R-:W-:-:S03]  /*04d0*/  FMUL R14, R14, 0.5 ;  /* 0x3f0000000e0e7820 */ /* 0x000fc60000400000 */
[----:B------:R-:W-:Y:S01]  /*04e0*/  FFMA R21, R18, R21, 0.91893851757049560547 ;  /* 0x3f6b3f8e12157423 */ /* 0x000fe20000000015 */
[----:B------:R-:W-:-:S04]  /*04f0*/  FMUL R14, R14, R23 ;  /* 0x000000170e0e7220 */ /* 0x000fc80000400000 */
[--C-:B------:R-:W-:Y:S01]  /*0500*/  FADD R21, R21, R14.reuse ;  /* 0x0000000e15157221 */ /* 0x100fe20000000000 */
[----:B------:R-:W-:-:S04]  /*0510*/  FADD R14, -|R16|, R14 ;  /* 0x0000000e100e7221 */ /* 0x000fc80000000300 */
[----:B------:R-:W-:-:S05]  /*0520*/  FADD R14, R14, R21 ;  /* 0x000000150e0e7221 */ /* 0x000fca0000000000 */
[----:B------:R-:W-:Y:S01]  /*0530*/  FSEL R18, R14, +INF , P2 ;  /* 0x7f8000000e127808 */ /* 0x000fe20001000000 */
[----:B------:R-:W-:Y:S06]  /*0540*/  BRA `(.L_x_148) ;  /* 0x00000004003c7947 */ /* 0x000fec0003800000 */
.L_x_147:
[----:B------:R-:W-:Y:S01]  /*0550*/  FADD R18, |R16|, -3 ;  /* 0xc040000010127421 */ /* 0x000fe20000000200 */
[----:B------:R-:W-:-:S03]  /*0560*/  HFMA2 R23, -RZ, RZ, 4.23046875, 0.62255859375 ;  /* 0x443b38fbff177431 */ /* 0x000fc600000001ff */
[----:B------:R-:W-:-:S04]  /*0570*/  FADD R21, R18, -259.2509765625 ;  /* 0xc381a02012157421 */ /* 0x000fc80000000000 */
[----:B------:R-:W-:-:S04]  /*0580*/  FFMA R21, R18, R21, -10777.1796875 ;  /* 0xc62864b812157423 */ /* 0x000fc80000000015 */
[----:B------:R-:W-:-:S04]  /*0590*/  FFMA R21, R18, R21, -92685.046875 ;  /* 0xc7b5068612157423 */ /* 0x000fc80000000015 */
[C---:B------:R-:W-:Y:S01]  /*05a0*/  FFMA R0, R18.reuse, R21, -206353.578125 ;  /* 0xc849846512007423 */ /* 0x040fe20000000015 */
[----:B------:R-:W-:-:S04]  /*05b0*/  FFMA R21, R18, -R23, -12349.7421875 ;  /* 0xc640f6f812157423 */ /* 0x000fc80000000817 */
[C---:B------:R-:W-:Y:S01]  /*05c0*/  FFMA R21, R18.reuse, R21, -41061.375 ;  /* 0xc720656012157423 */ /* 0x040fe20000000015 */
[----:B------:R-:W0:Y:S03]  /*05d0*/  MUFU.RCP R0, R0 ;  /* 0x0000000000007308 */ /* 0x000e260000001000 */
[----:B------:R-:W-:-:S04]  /*05e0*/  FFMA R21, R18, R21, -48310.6640625 ;  /* 0xc73cb6aa12157423 */ /* 0x000fc80000000015 */
[----:B------:R-:W-:-:S04]  /*05f0*/  FFMA R21, R18, R21, -143033.40625 ;  /* 0xc80bae5a12157423 */ /* 0x000fc80000000015 */
[----:B0-----:R-:W-:Y:S01]  /*0600*/  FFMA R18, R21, R0, R18 ;  /* 0x0000000015127223 */ /* 0x001fe20000000012 */
[----:B------:R-:W-:Y:S06]  /*0610*/  BRA `(.L_x_148) ;  /* 0x0000000400087947 */ /* 0x000fec0003800000 */
.L_x_146:
[----:B------:R-:W-:-:S13]  /*0620*/  FSETP.GE.AND P2, PT, |R16|, 1.5, PT ;  /* 0x3fc000001000780b */ /* 0x000fda0003f46200 */
[----:B------:R-:W-:Y:S05]  /*0630*/  @!P2 BRA `(.L_x_149) ;  /* 0x000000000034a947 */ /* 0x000fea0003800000 */
[----:B------:R-:W-:Y:S01]  /*0640*/  MOV R21, 0x385007fa ;  /* 0x385007fa00157802 */ /* 0x000fe20000000f00 */
[----:B------:R-:W-:-:S04]  /*0650*/  FADD R18, |R16|, -2 ;  /* 0xc000000010127421 */ /* 0x000fc80000000200 */
[----:B------:R-:W-:-:S04]  /*0660*/  FFMA R21, R18, R21, -0.00022089484264142811298 ;  /* 0xb967a00212157423 */ /* 0x000fc80000000015 */
[----:B------:R-:W-:-:S04]  /*0670*/  FFMA R21, R18, R21, 0.00054131424985826015472 ;  /* 0x3a0de6fc12157423 */ /* 0x000fc80000000015 */
[----:B------:R-:W-:-:S04]  /*0680*/  FFMA R21, R18, R21, -0.0012045169714838266373 ;  /* 0xba9de0e212157423 */ /* 0x000fc80000000015 */
[----:B------:R-:W-:-:S04]  /*0690*/  FFMA R21, R18, R21, 0.0028842517640441656113 ;  /* 0x3b3d05b712157423 */ /* 0x000fc80000000015 */
[----:B------:R-:W-:-:S04]  /*06a0*/  FFMA R21, R18, R21, -0.0073827579617500305176 ;  /* 0xbbf1eb1012157423 */ /* 0x000fc80000000015 */
[----:B------:R-:W-:-:S04]  /*06b0*/  FFMA R21, R18, R21, 0.020581319928169250488 ;  /* 0x3ca89a2812157423 */ /* 0x000fc80000000015 */
[----:B------:R-:W-:-:S04]  /*06c0*/  FFMA R21, R18, R21, -0.06735248863697052002 ;  /* 0xbd89f01a12157423 */ /* 0x000fc80000000015 */
[----:B------:R-:W-:-:S04]  /*06d0*/  FFMA R21, R18, R21, 0.32246702909469604492 ;  /* 0x3ea51a6612157423 */ /* 0x000fc80000000015 */
[----:B------:R-:W-:-:S04]  /*06e0*/  FFMA R21, R18, R21, 0.42278432846069335938 ;  /* 0x3ed8773012157423 */ /* 0x000fc80000000015 */
[----:B------:R-:W-:Y:S01]  /*06f0*/  FMUL R18, R18, R21 ;  /* 0x0000001512127220 */ /* 0x000fe20000400000 */
[----:B------:R-:W-:Y:S06]  /*0700*/  BRA `(.L_x_148) ;  /* 0x0000000000cc7947 */ /* 0x000fec0003800000 */
.L_x_149:
[----:B------:R-:W-:-:S13]  /*0710*/  FSETP.GE.AND P2, PT, |R16|, 0.69999998807907104492, PT ;  /* 0x3f3333331000780b */ /* 0x000fda0003f46200 */
[----:B------:R-:W-:Y:S05]  /*0720*/  @!P2 BRA `(.L_x_150) ;  /* 0x000000000038a947 */ /* 0x000fea0003800000 */
[----:B------:R-:W-:Y:S02]  /*0730*/  HFMA2 R21, -RZ, RZ, 1.3076171875, -7640 ;  /* 0x3d3bef76ff157431 */ /* 0x000fe400000001ff */
[----:B------:R-:W-:-:S04]  /*0740*/  FADD R18, -|R16|, 1 ;  /* 0x3f80000010127421 */ /* 0x000fc80000000300 */
[----:B------:R-:W-:-:S04]  /*0750*/  FFMA R21, R18, R21, 0.10373967140913009644 ;  /* 0x3dd4757712157423 */ /* 0x000fc80000000015 */
[----:B------:R-:W-:-:S04]  /*0760*/  FFMA R21, R18, R21, 0.12280363589525222778 ;  /* 0x3dfb807912157423 */ /* 0x000fc80000000015 */
[----:B------:R-:W-:-:S04]  /*0770*/  FFMA R21, R18, R21, 0.12752421200275421143 ;  /* 0x3e0295b512157423 */ /* 0x000fc80000000015 */
[----:B------:R-:W-:-:S04]  /*0780*/  FFMA R21, R18, R21, 0.14321668446063995361 ;  /* 0x3e12a76512157423 */ /* 0x000fc80000000015 */
[----:B------:R-:W-:-:S04]  /*0790*/  FFMA R21, R18, R21, 0.16934357583522796631 ;  /* 0x3e2d686712157423 */ /* 0x000fc80000000015 */
[----:B------:R-:W-:-:S04]  /*07a0*/  FFMA R21, R18, R21, 0.2074079364538192749 ;  /* 0x3e5462bf12157423 */ /* 0x000fc80000000015 */
[----:B------:R-:W-:-:S04]  /*07b0*/  FFMA R21, R18, R21, 0.27058750391006469727 ;  /* 0x3e8a8a7212157423 */ /* 0x000fc80000000015 */
[----:B------:R-:W-:-:S04]  /*07c0*/  FFMA R21, R18, R21, 0.40068542957305908203 ;  /* 0x3ecd26a412157423 */ /* 0x000fc80000000015 */
[----:B------:R-:W-:-:S04]  /*07d0*/  FFMA R21, R18, R21, 0.82246696949005126953 ;  /* 0x3f528d3212157423 */ /* 0x000fc80000000015 */
[----:B------:R-:W-:-:S04]  /*07e0*/  FFMA R21, R18, R21, 0.57721567153930664062 ;  /* 0x3f13c46812157423 */ /* 0x000fc80000000015 */
[----:B------:R-:W-:Y:S01]  /*07f0*/  FMUL R18, R18, R21 ;  /* 0x0000001512127220 */ /* 0x000fe20000400000 */
[----:B------:R-:W-:Y:S06]  /*0800*/  BRA `(.L_x_148) ;  /* 0x00000000008c7947 */ /* 0x000fec0003800000 */
.L_x_150:
[----:B------:R-:W-:Y:S01]  /*0810*/  MOV R21, 0x3b6b1c86 ;  /* 0x3b6b1c8600157802 */ /* 0x000fe20000000f00 */
[----:B------:R-:W-:-:S04]  /*0820*/  HFMA2 R23, -RZ, RZ, 1.5048828125, 33.21875 ;  /* 0x3e055027ff177431 */ /* 0x000fc800000001ff */
[----:B------:R-:W-:-:S04]  /*0830*/  FFMA R21, |R16|, R21, -0.0054712854325771331787 ;  /* 0xbbb3487810157423 */ /* 0x000fc80000000215 */
[----:B------:R-:W-:-:S04]  /*0840*/  FFMA R21, |R16|, R21, -0.044627126306295394897 ;  /* 0xbd36caef10157423 */ /* 0x000fc80000000215 */
[----:B------:R-:W-:-:S04]  /*0850*/  FFMA R21, |R16|, R21, 0.16731770336627960205 ;  /* 0x3e2b555510157423 */ /* 0x000fc80000000215 */
[----:B------:R-:W-:-:S04]  /*0860*/  FFMA R21, |R16|, R21, -0.042135979980230331421 ;  /* 0xbd2c96c710157423 */ /* 0x000fc80000000215 */
[----:B------:R-:W-:-:S04]  /*0870*/  FFMA R21, |R16|, R21, -0.6558672785758972168 ;  /* 0xbf27e6eb10157423 */ /* 0x000fc80000000215 */
[----:B------:R-:W-:-:S04]  /*0880*/  FFMA R21, |R16|, R21, 0.57721537351608276367 ;  /* 0x3f13c46310157423 */ /* 0x000fc80000000215 */
[----:B------:R-:W-:-:S04]  /*0890*/  FMUL R21, |R16|, R21 ;  /* 0x0000001510157220 */ /* 0x000fc80000400200 */
[----:B------:R-:W-:-:S05]  /*08a0*/  FFMA R0, |R16|, R21, |R16| ;  /* 0x0000001510007223 */ /* 0x000fca0000000610 */
[----:B------:R-:W-:-:S04]  /*08b0*/  FSETP.GEU.AND P2, PT, R0, 1.175494350822287508e-38, PT ;  /* 0x008000000000780b */ /* 0x000fc80003f4e000 */
[----:B------:R-:W-:-:S09]  /*08c0*/  FSEL R18, RZ, -23, P2 ;  /* 0xc1b80000ff127808 */ /* 0x000fd20001000000 */
[----:B------:R-:W-:-:S05]  /*08d0*/  @!P2 FMUL R0, R0, 8388608 ;  /* 0x4b0000000000a820 */ /* 0x000fca0000400000 */
[C---:B------:R-:W-:Y:S02]  /*08e0*/  IADD3 R21, PT, PT, R0.reuse, -0x3f2aaaab, RZ ;  /* 0xc0d5555500157810 */ /* 0x040fe40007ffe0ff */
[C---:B------:R-:W-:Y:S02]  /*08f0*/  ISETP.GT.U32.AND P2, PT, R0.reuse, 0x7f7fffff, PT ;  /* 0x7f7fffff0000780c */ /* 0x040fe40003f44070 */
[----:B------:R-:W-:Y:S02]  /*0900*/  LOP3.LUT R21, R21, 0xff800000, RZ, 0xc0, !PT ;  /* 0xff80000015157812 */ /* 0x000fe400078ec0ff */
[C---:B------:R-:W-:Y:S02]  /*0910*/  FSETP.NEU.AND P3, PT, R0.reuse, RZ, PT ;  /* 0x000000ff0000720b */ /* 0x040fe40003f6d000 */
[-C--:B------:R-:W-:Y:S02]  /*0920*/  IADD3 R14, PT, PT, R0, -R21.reuse, RZ ;  /* 0x80000015000e7210 */ /* 0x080fe40007ffe0ff */
[----:B------:R-:W-:-:S03]  /*0930*/  I2FP.F32.S32 R21, R21 ;  /* 0x0000001500157245 */ /* 0x000fc60000201400 */
[----:B------:R-:W-:Y:S02]  /*0940*/  FADD R14, R14, -1 ;  /* 0xbf8000000e0e7421 */ /* 0x000fe40000000000 */
[----:B------:R-:W-:Y:S01]  /*0950*/  FFMA R18, R21, 1.1920928955078125e-07, R18 ;  /* 0x3400000015127823 */ /* 0x000fe20000000012 */
[----:B------:R-:W-:Y:S01]  /*0960*/  MOV R21, 0x7f800000 ;  /* 0x7f80000000157802 */ /* 0x000fe20000000f00 */
        /* <DEDUP_REMOVED lines=9> */
[----:B------:R-:W-:-:S04]  /*0a00*/  FFMA R23, R14, R23, R14 ;  /* 0x000000170e177223 */ /* 0x000fc8000000000e */
[----:B------:R-:W-:Y:S01]  /*0a10*/  FFMA R18, R18, 0.69314718246459960938, R23 ;  /* 0x3f31721812127823 */ /* 0x000fe20000000017 */
[----:B------:R-:W-:-:S05]  /*0a20*/  @P2 FFMA R18, R0, R21, +INF ;  /* 0x7f80000000122423 */ /* 0x000fca0000000015 */
[----:B------:R-:W-:-:S07]  /*0a30*/  FSEL R18, -R18, +INF , P3 ;  /* 0x7f80000012127808 */ /* 0x000fce0001800100 */
.L_x_148:
[----:B------:R-:W-:Y:S05]  /*0a40*/  BSYNC.RECONVERGENT B0 ;  /* 0x0000000000007941 */ /* 0x000fea0003800200 */
.L_x_145:
[----:B------:R-:W-:Y:S01]  /*0a50*/  FSETP.GE.AND P2, PT, R16, RZ, PT ;  /* 0x000000ff1000720b */ /* 0x000fe20003f46000 */
[----:B------:R-:W-:Y:S01]  /*0a60*/  BSSY.RECONVERGENT B0, `(.L_x_151) ;  /* 0x0000057000007945 */ /* 0x000fe20003800200 */
[----:B------:R-:W-:-:S11]  /*0a70*/  MOV R14, R18 ;  /* 0x00000012000e7202 */ /* 0x000fd60000000f00 */
[----:B------:R-:W-:Y:S05]  /*0a80*/  @P2 BRA `(.L_x_152) ;  /* 0x0000000400502947 */ /* 0x000fea0003800000 */
[----:B------:R-:W0:Y:S01]  /*0a90*/  FRND.FLOOR R21, |R16| ;  /* 0x4000001000157307 */ /* 0x000e220000205000 */
[----:B------:R-:W-:Y:S02]  /*0aa0*/  MOV R14, 0x7f800000 ;  /* 0x7f800000000e7802 */ /* 0x000fe40000000f00 */
[----:B0-----:R-:W-:-:S13]  /*0ab0*/  FSETP.NEU.AND P2, PT, |R16|, R21, PT ;  /* 0x000000151000720b */ /* 0x001fda0003f4d200 */
[----:B------:R-:W-:Y:S05]  /*0ac0*/  @!P2 BRA `(.L_x_152) ;  /* 0x000000040040a947 */ /* 0x000fea0003800000 */
[----:B------:R-:W-:Y:S02]  /*0ad0*/  FSETP.GEU.AND P2, PT, |R16|, 9.999999682655225389e-20, PT ;  /* 0x1fec1e4a1000780b */ /* 0x000fe40003f4e200 */
[----:B------:R-:W-:-:S11]  /*0ae0*/  MOV R14, 0x7f800000 ;  /* 0x7f800000000e7802 */ /* 0x000fd60000000f00 */
[----:B------:R-:W-:Y:S05]  /*0af0*/  @P2 BRA `(.L_x_153) ;  /* 0x00000000006c2947 */ /* 0x000fea0003800000 */
[C---:B------:R-:W-:Y:S01]  /*0b00*/  FMUL R21, |R16|.reuse, 8388608 ;  /* 0x4b00000010157820 */ /* 0x040fe20000400200 */
[----:B------:R-:W-:Y:S01]  /*0b10*/  FSETP.GEU.AND P2, PT, |R16|, 1.175494350822287508e-38, PT ;  /* 0x008000001000780b */ /* 0x000fe20003f4e200 */
[----:B------:R-:W-:-:S03]  /*0b20*/  HFMA2 R23, -RZ, RZ, 1.5048828125, 33.21875 ;  /* 0x3e055027ff177431 */ /* 0x000fc600000001ff */
[----:B------:R-:W-:Y:S02]  /*0b30*/  FSEL R21, R21, |R16|, !P2 ;  /* 0x4000001015157208 */ /* 0x000fe40005000000 */
[----:B------:R-:W-:Y:S02]  /*0b40*/  FSEL R18, RZ, -23, P2 ;  /* 0xc1b80000ff127808 */ /* 0x000fe40001000000 */
[C---:B------:R-:W-:Y:S02]  /*0b50*/  IADD3 R16, PT, PT, R21.reuse, -0x3f2aaaab, RZ ;  /* 0xc0d5555515107810 */ /* 0x040fe40007ffe0ff */
[C---:B------:R-:W-:Y:S02]  /*0b60*/  ISETP.GT.U32.AND P2, PT, R21.reuse, 0x7f7fffff, PT ;  /* 0x7f7fffff1500780c */ /* 0x040fe40003f44070 */
[----:B------:R-:W-:Y:S02]  /*0b70*/  LOP3.LUT R16, R16, 0xff800000, RZ, 0xc0, !PT ;  /* 0xff80000010107812 */ /* 0x000fe400078ec0ff */
[----:B------:R-:W-:-:S02]  /*0b80*/  FSETP.NEU.AND P3, PT, R21, RZ, PT ;  /* 0x000000ff1500720b */ /* 0x000fc40003f6d000 */
[----:B------:R-:W-:-:S05]  /*0b90*/  IADD3 R0, PT, PT, R21, -R16, RZ ;  /* 0x8000001015007210 */ /* 0x000fca0007ffe0ff */
        /* <DEDUP_REMOVED lines=8> */
[----:B------:R-:W-:Y:S01]  /*0c20*/  FFMA R25, R0, R23, -0.5 ;  /* 0xbf00000000197423 */ /* 0x000fe20000000017 */
[----:B------:R-:W-:-:S03]  /*0c30*/  I2FP.F32.S32 R23, R16 ;  /* 0x0000001000177245 */ /* 0x000fc60000201400 */
[C---:B------:R-:W-:Y:S02]  /*0c40*/  FMUL R25, R0.reuse, R25 ;  /* 0x0000001900197220 */ /* 0x040fe40000400000 */
[----:B------:R-:W-:Y:S02]  /*0c50*/  FFMA R18, R23, 1.1920928955078125e-07, R18 ;  /* 0x3400000017127823 */ /* 0x000fe40000000012 */
[----:B------:R-:W-:-:S04]  /*0c60*/  FFMA R25, R0, R25, R0 ;  /* 0x0000001900197223 */ /* 0x000fc80000000000 */
[----:B------:R-:W-:Y:S01]  /*0c70*/  FFMA R18, R18, 0.69314718246459960938, R25 ;  /* 0x3f31721812127823 */ /* 0x000fe20000000019 */
[----:B------:R-:W-:-:S05]  /*0c80*/  @P2 FFMA R18, R21, R14, +INF ;  /* 0x7f80000015122423 */ /* 0x000fca000000000e */
[----:B------:R-:W-:Y:S01]  /*0c90*/  FSEL R14, -R18, +INF , P3 ;  /* 0x7f800000120e7808 */ /* 0x000fe20001800100 */
[----:B------:R-:W-:Y:S06]  /*0ca0*/  BRA `(.L_x_152) ;  /* 0x0000000000c87947 */ /* 0x000fec0003800000 */
.L_x_153:
[--C-:B------:R-:W-:Y:S01]  /*0cb0*/  FADD R20, |R16|, |R16|.reuse ;  /* 0x4000001010147221 */ /* 0x100fe20000000200 */
[----:B------:R-:W-:Y:S01]  /*0cc0*/  MOV R24, 0x37cbac00 ;  /* 0x37cbac0000187802 */ /* 0x000fe20000000f00 */
[----:B------:R-:W-:Y:S01]  /*0cd0*/  HFMA2 R25, -RZ, RZ, 1.291015625, -0.052581787109375 ;  /* 0x3d2aaabbff197431 */ /* 0x000fe200000001ff */
[----:B------:R-:W-:Y:S01]  /*0ce0*/  MOV R26, 0x3effffff ;  /* 0x3effffff001a7802 */ /* 0x000fe20000000f00 */
[----:B------:R-:W0:Y:S08]  /*0cf0*/  FRND R21, R20 ;  /* 0x0000001400157307 */ /* 0x000e300000201000 */
[----:B------:R-:W1:Y:S01]  /*0d00*/  F2I.NTZ R0, R20 ;  /* 0x0000001400007305 */ /* 0x000e620000203100 */
[----:B0-----:R-:W-:-:S04]  /*0d10*/  FFMA R21, R21, -0.5, |R16| ;  /* 0xbf00000015157823 */ /* 0x001fc80000000410 */
[----:B------:R-:W-:Y:S01]  /*0d20*/  FMUL R22, R21, 3.1415927410125732422 ;  /* 0x40490fdb15167820 */ /* 0x000fe20000400000 */
[----:B-1----:R-:W-:-:S03]  /*0d30*/  LOP3.LUT R23, R0, 0x1, RZ, 0xc0, !PT ;  /* 0x0000000100177812 */ /* 0x002fc600078ec0ff */
[----:B------:R-:W-:Y:S01]  /*0d40*/  FMUL R21, R22, R22 ;  /* 0x0000001616157220 */ /* 0x000fe20000400000 */
[----:B------:R-:W-:Y:S02]  /*0d50*/  LOP3.LUT P3, RZ, R0, 0x2, RZ, 0xc0, !PT ;  /* 0x0000000200ff7812 */ /* 0x000fe4000786c0ff */
[----:B------:R-:W-:Y:S01]  /*0d60*/  ISETP.NE.U32.AND P2, PT, R23, 0x1, PT ;  /* 0x000000011700780c */ /* 0x000fe20003f45070 */
[----:B------:R-:W-:-:S03]  /*0d70*/  FFMA R23, R21, R24, -0.0013887860113754868507 ;  /* 0xbab607ed15177423 */ /* 0x000fc60000000018 */
[----:B------:R-:W-:Y:S02]  /*0d80*/  FSEL R24, R25, 0.0083327032625675201416, !P2 ;  /* 0x3c0885e419187808 */ /* 0x000fe40005000000 */
[----:B------:R-:W-:Y:S02]  /*0d90*/  FSEL R20, R23, -0.00019574658654164522886, !P2 ;  /* 0xb94d415317147808 */ /* 0x000fe40005000000 */
[----:B------:R-:W-:Y:S02]  /*0da0*/  FSEL R0, R22, 1, P2 ;  /* 0x3f80000016007808 */ /* 0x000fe40001000000 */
[----:B------:R-:W-:Y:S01]  /*0db0*/  FSEL R25, -R26, -0.16666662693023681641, !P2 ;  /* 0xbe2aaaa81a197808 */ /* 0x000fe20005000100 */
[C---:B------:R-:W-:Y:S02]  /*0dc0*/  FFMA R20, R21.reuse, R20, R24 ;  /* 0x0000001415147223 */ /* 0x040fe40000000018 */
[C---:B------:R-:W-:Y:S02]  /*0dd0*/  FFMA R23, R21.reuse, R0, RZ ;  /* 0x0000000015177223 */ /* 0x040fe400000000ff */
[----:B------:R-:W-:-:S04]  /*0de0*/  FFMA R20, R21, R20, R25 ;  /* 0x0000001415147223 */ /* 0x000fc80000000019 */
[----:B------:R-:W-:Y:S01]  /*0df0*/  FFMA R21, R23, R20, R0 ;  /* 0x0000001417157223 */ /* 0x000fe20000000000 */
[----:B------:R-:W-:-:S03]  /*0e00*/  HFMA2 R23, -RZ, RZ, 1.5048828125, 33.21875 ;  /* 0x3e055027ff177431 */ /* 0x000fc600000001ff */
[----:B------:R-:W-:-:S04]  /*0e10*/  @P3 FADD R21, RZ, -R21 ;  /* 0x80000015ff153221 */ /* 0x000fc80000000000 */
[----:B------:R-:W-:-:S05]  /*0e20*/  FMUL R21, |R16|, |R21| ;  /* 0x4000001510157220 */ /* 0x000fca0000400200 */
[----:B------:R-:W-:-:S04]  /*0e30*/  FSETP.GEU.AND P2, PT, R21, 1.175494350822287508e-38, PT ;  /* 0x008000001500780b */ /* 0x000fc80003f4e000 */
[----:B------:R-:W-:-:S09]  /*0e40*/  FSEL R20, RZ, -23, P2 ;  /* 0xc1b80000ff147808 */ /* 0x000fd20001000000 */
[----:B------:R-:W-:-:S05]  /*0e50*/  @!P2 FMUL R21, R21, 8388608 ;  /* 0x4b0000001515a820 */ /* 0x000fca0000400000 */
[C---:B------:R-:W-:Y:S02]  /*0e60*/  IADD3 R16, PT, PT, R21.reuse, -0x3f2aaaab, RZ ;  /* 0xc0d5555515107810 */ /* 0x040fe40007ffe0ff */
[----:B------:R-:W-:Y:S02]  /*0e70*/  ISETP.GT.U32.AND P2, PT, R21, 0x7f7fffff, PT ;  /* 0x7f7fffff1500780c */ /* 0x000fe40003f44070 */
[----:B------:R-:W-:-:S04]  /*0e80*/  LOP3.LUT R16, R16, 0xff800000, RZ, 0xc0, !PT ;  /* 0xff80000010107812 */ /* 0x000fc800078ec0ff */
        /* <DEDUP_REMOVED lines=15> */
[C---:B------:R-:W-:Y:S01]  /*0f80*/  @P2 FFMA R20, R21.reuse, R14, +INF ;  /* 0x7f80000015142423 */ /* 0x040fe2000000000e */
[----:B------:R-:W-:-:S03]  /*0f90*/  FSETP.NEU.AND P2, PT, R21, RZ, PT ;  /* 0x000000ff1500720b */ /* 0x000fc60003f4d000 */
[----:B------:R-:W-:-:S05]  /*0fa0*/  FADD R20, -R20, 1.1447298526763916016 ;  /* 0x3f92868214147421 */ /* 0x000fca0000000100 */
[----:B------:R-:W-:-:S05]  /*0fb0*/  FSEL R21, R20, +INF , P2 ;  /* 0x7f80000014157808 */ /* 0x000fca0001000000 */
[----:B------:R-:W-:-:S07]  /*0fc0*/  FADD R14, R21, -R18 ;  /* 0x80000012150e7221 */ /* 0x000fce0000000000 */
.L_x_152:
[----:B------:R-:W-:Y:S05]  /*0fd0*/  BSYNC.RECONVERGENT B0 ;  /* 0x0000000000007941 */ /* 0x000fea0003800200 */
.L_x_151:
        /* <DEDUP_REMOVED lines=28> */
[C---:B------:R-:W-:Y:S01]  /*11a0*/  FFMA R21, R0.reuse, R21, -0.0027776553761214017868 ;  /* 0xbb36095300157423 */ /* 0x040fe20000000015 */
        /* <DEDUP_REMOVED lines=12> */
.L_x_155:
        /* <DEDUP_REMOVED lines=13> */
.L_x_154:
        /* <DEDUP_REMOVED lines=15> */
.L_x_157:
        /* <DEDUP_REMOVED lines=16> */
.L_x_158:
        /* <DEDUP_REMOVED lines=35> */
.L_x_156:
[----:B------:R-:W-:Y:S02]  /*1760*/  FSETP.GE.AND P2, PT, R19, RZ, PT ;  /* 0x000000ff1300720b */ /* 0x000fe40003f46000 */
        /* <DEDUP_REMOVED lines=36> */
.L_x_160:
        /* <DEDUP_REMOVED lines=19> */
[----:B------:R-:W-:Y:S01]  /*1ae0*/  FFMA R20, R21, R20, R25 ;  /* 0x0000001415147223 */ /* 0x000fe20000000019 */
[----:B------:R-:W-:-:S03]  /*1af0*/  HFMA2 R21, -RZ, RZ, 1.5048828125, 33.21875 ;  /* 0x3e055027ff157431 */ /* 0x000fc600000001ff */
[----:B------:R-:W-:-:S04]  /*1b00*/  FFMA R0, R23, R20, R0 ;  /* 0x0000001417007223 */ /* 0x000fc80000000000 */
[----:B------:R-:W-:-:S04]  /*1b10*/  @P3 FADD R0, RZ, -R0 ;  /* 0x80000000ff003221 */ /* 0x000fc80000000000 */
[----:B------:R-:W-:-:S05]  /*1b20*/  FMUL R19, |R19|, |R0| ;  /* 0x4000000013137220 */ /* 0x000fca0000400200 */
[----:B------:R-:W-:-:S13]  /*1b30*/  FSETP.GEU.AND P2, PT, R19, 1.175494350822287508e-38, PT ;  /* 0x008000001300780b */ /* 0x000fda0003f4e000 */
[----:B------:R-:W-:-:S05]  /*1b40*/  @!P2 FMUL R19, R19, 8388608 ;  /* 0x4b0000001313a820 */ /* 0x000fca0000400000 */
[----:B------:R-:W-:-:S04]  /*1b50*/  IADD3 R20, PT, PT, R19, -0x3f2aaaab, RZ ;  /* 0xc0d5555513147810 */ /* 0x000fc80007ffe0ff */
[----:B------:R-:W-:-:S04]  /*1b60*/  LOP3.LUT R20, R20, 0xff800000, RZ, 0xc0, !PT ;  /* 0xff80000014147812 */ /* 0x000fc800078ec0ff */
[-C--:B------:R-:W-:Y:S02]  /*1b70*/  IADD3 R0, PT, PT, R19, -R20.reuse, RZ ;  /* 0x8000001413007210 */ /* 0x080fe40007ffe0ff */
[----:B------:R-:W-:-:S03]  /*1b80*/  I2FP.F32.S32 R20, R20 ;  /* 0x0000001400147245 */ /* 0x000fc60000201400 */
        /* <DEDUP_REMOVED lines=8> */
[C---:B------:R-:W-:Y:S01]  /*1c10*/  FFMA R23, R0.reuse, R21, -0.5 ;  /* 0xbf00000000177423 */ /* 0x040fe20000000015 */
[----:B------:R-:W-:Y:S02]  /*1c20*/  FSEL R21, RZ, -23, P2 ;  /* 0xc1b80000ff157808 */ /* 0x000fe40001000000 */
[----:B------:R-:W-:Y:S01]  /*1c30*/  ISETP.GT.U32.AND P2, PT, R19, 0x7f7fffff, PT ;  /* 0x7f7fffff1300780c */ /* 0x000fe20003f44070 */
[----:B------:R-:W-:Y:S02]  /*1c40*/  FMUL R23, R0, R23 ;  /* 0x0000001700177220 */ /* 0x000fe40000400000 */
[----:B------:R-:W-:Y:S02]  /*1c50*/  FFMA R20, R20, 1.1920928955078125e-07, R21 ;  /* 0x3400000014147823 */ /* 0x000fe40000000015 */
[----:B------:R-:W-:-:S04]  /*1c60*/  FFMA R23, R0, R23, R0 ;  /* 0x0000001700177223 */ /* 0x000fc80000000000 */
[----:B------:R-:W-:-:S04]  /*1c70*/  FFMA R20, R20, 0.69314718246459960938, R23 ;  /* 0x3f31721814147823 */ /* 0x000fc80000000017 */
[C---:B------:R-:W-:Y:S01]  /*1c80*/  @P2 FFMA R20, R19.reuse, R16, +INF ;  /* 0x7f80000013142423 */ /* 0x040fe20000000010 */
[----:B------:R-:W-:-:S03]  /*1c90*/  FSETP.NEU.AND P2, PT, R19, RZ, PT ;  /* 0x000000ff1300720b */ /* 0x000fc60003f4d000 */
[----:B------:R-:W-:-:S05]  /*1ca0*/  FADD R20, -R20, 1.1447298526763916016 ;  /* 0x3f92868214147421 */ /* 0x000fca0000000100 */
[----:B------:R-:W-:-:S05]  /*1cb0*/  FSEL R21, R20, +INF , P2 ;  /* 0x7f80000014157808 */ /* 0x000fca0001000000 */
[----:B------:R-:W-:-:S07]  /*1cc0*/  FADD R21, R21, -R18 ;  /* 0x8000001215157221 */ /* 0x000fce0000000000 */
.L_x_159:
[----:B------:R-:W-:Y:S01]  /*1cd0*/  FADD R14, -R21, R14 ;  /* 0x0000000e150e7221 */ /* 0x000fe20000000100 */
[----:B------:R-:W-:Y:S02]  /*1ce0*/  IADD3 R17, PT, PT, R17, 0x1, RZ ;  /* 0x0000000111117810 */ /* 0x000fe40007ffe0ff */
[----:B------:R-:W-:Y:S01]  /*1cf0*/  IADD3 R15, PT, PT, R15, 0x1, RZ ;  /* 0x000000010f0f7810 */ /* 0x000fe20007ffe0ff */
[----:B------:R-:W-:Y:S01]  /*1d00*/  FADD R7, R14, R7 ;  /* 0x000000070e077221 */ /* 0x000fe20000000000 */
[----:B------:R-:W-:Y:S06]  /*1d10*/  @P1 BRA `(.L_x_161) ;  /* 0xffffffe4003c1947 */ /* 0x000fec000383ffff */
.L_x_144:
[----:B------:R-:W-:-:S13]  /*1d20*/  FSETP.GE.AND P1, PT, |R12|, 3, PT ;  /* 0x404000000c00780b */ /* 0x000fda0003f26200 */
[----:B------:R-:W-:Y:S05]  /*1d30*/  @!P1 BRA `(.L_x_162) ;  /* 0x0000000000d09947 */ /* 0x000fea0003800000 */
[----:B------:R-:W-:-:S13]  /*1d40*/  FSETP.GE.AND P1, PT, |R12|, 7.8000001907348632812, PT ;  /* 0x40f9999a0c00780b */ /* 0x000fda0003f26200 */
[----:B------:R-:W-:Y:S05]  /*1d50*/  @!P1 BRA `(.L_x_163) ;  /* 0x0000000000949947 */ /* 0x000fea0003800000 */
[----:B------:R-:W-:Y:S01]  /*1d60*/  FADD R5, |R12|, -RZ ;  /* 0x800000ff0c057221 */ /* 0x000fe20000000200 */
[----:B------:R-:W-:Y:S02]  /*1d70*/  MOV R4, 0x3e055027 ;  /* 0x3e05502700047802 */ /* 0x000fe40000000f00 */
[----:B------:R-:W-:Y:S02]  /*1d80*/  MOV R13, 0x7f800000 ;  /* 0x7f800000000d7802 */ /* 0x000fe40000000f00 */
[C---:B------:R-:W-:Y:S02]  /*1d90*/  IADD3 R0, PT, PT, R5.reuse, -0x3f2aaaab, RZ ;  /* 0xc0d5555505007810 */ /* 0x040fe40007ffe0ff */
[----:B------:R-:W-:Y:S02]  /*1da0*/  ISETP.GT.U32.AND P1, PT, R5, 0x7f7fffff, PT ;  /* 0x7f7fffff0500780c */ /* 0x000fe40003f24070 */
[----:B------:R-:W-:-:S04]  /*1db0*/  LOP3.LUT R0, R0, 0xff800000, RZ, 0xc0, !PT ;  /* 0xff80000000007812 */ /* 0x000fc800078ec0ff */
[-C--:B------:R-:W-:Y:S01]  /*1dc0*/  IADD3 R2, PT, PT, R5, -R0.reuse, RZ ;  /* 0x8000000005027210 */ /* 0x080fe20007ffe0ff */
[----:B------:R-:W-:Y:S01]  /*1dd0*/  HFMA2 R5, -RZ, RZ, 0.78662109375, -1877 ;  /* 0x3a4be755ff057431 */ /* 0x000fe200000001ff */
[----:B------:R-:W-:-:S03]  /*1de0*/  I2FP.F32.S32 R0, R0 ;  /* 0x0000000000007245 */ /* 0x000fc60000201400 */
[----:B------:R-:W-:-:S04]  /*1df0*/  FADD R3, R2, -1 ;  /* 0xbf80000002037421 */ /* 0x000fc80000000000 */
[----:B------:R-:W-:-:S04]  /*1e00*/  FFMA R2, R3, -R4, 0.14084610342979431152 ;  /* 0x3e1039f603027423 */ /* 0x000fc80000000804 */
[----:B------:R-:W-:-:S04]  /*1e10*/  FFMA R2, R3, R2, -0.12148627638816833496 ;  /* 0xbdf8cdcc03027423 */ /* 0x000fc80000000002 */
[----:B------:R-:W-:-:S04]  /*1e20*/  FFMA R2, R3, R2, 0.13980610668659210205 ;  /* 0x3e0f295503027423 */ /* 0x000fc80000000002 */
[----:B------:R-:W-:-:S04]  /*1e30*/  FFMA R2, R3, R2, -0.16684235632419586182 ;  /* 0xbe2ad8b903027423 */ /* 0x000fc80000000002 */
[----:B------:R-:W-:-:S04]  /*1e40*/  FFMA R2, R3, R2, 0.20012299716472625732 ;  /* 0x3e4ced0b03027423 */ /* 0x000fc80000000002 */
[C---:B------:R-:W-:Y:S02]  /*1e50*/  FFMA R4, R3.reuse, R2, -0.24999669194221496582 ;  /* 0xbe7fff2203047423 */ /* 0x040fe40000000002 */
[----:B------:R-:W0:Y:S02]  /*1e60*/  MUFU.RCP R2, |R12| ;  /* 0x4000000c00027308 */ /* 0x000e240000001000 */
[----:B------:R-:W-:-:S04]  /*1e70*/  FFMA R4, R3, R4, 0.33333182334899902344 ;  /* 0x3eaaaa7803047423 */ /* 0x000fc80000000004 */
[----:B------:R-:W-:-:S04]  /*1e80*/  FFMA R4, R3, R4, -0.5 ;  /* 0xbf00000003047423 */ /* 0x000fc80000000004 */
[----:B------:R-:W-:-:S04]  /*1e90*/  FMUL R4, R3, R4 ;  /* 0x0000000403047220 */ /* 0x000fc80000400000 */
[----:B------:R-:W-:Y:S01]  /*1ea0*/  FFMA R4, R3, R4, R3 ;  /* 0x0000000403047223 */ /* 0x000fe20000000003 */
[----:B------:R-:W-:Y:S01]  /*1eb0*/  FFMA R3, R0, 1.1920928955078125e-07, RZ ;  /* 0x3400000000037823 */ /* 0x000fe200000000ff */
[----:B0-----:R-:W-:-:S03]  /*1ec0*/  FMUL R0, R2, R2 ;  /* 0x0000000202007220 */ /* 0x001fc60000400000 */
[----:B------:R-:W-:Y:S01]  /*1ed0*/  FFMA R4, R3, 0.69314718246459960938, R4 ;  /* 0x3f31721803047823 */ /* 0x000fe20000000004 */
[----:B------:R-:W-:Y:S01]  /*1ee0*/  @P1 FFMA R4, |R12|, R13, +INF ;  /* 0x7f8000000c041423 */ /* 0x000fe2000000020d */
[----:B------:R-:W-:Y:S01]  /*1ef0*/  FFMA R3, R0, R5, -0.0027776553761214017868 ;  /* 0xbb36095300037423 */ /* 0x000fe20000000005 */
[C---:B------:R-:W-:Y:S01]  /*1f00*/  FADD R5, |R12|.reuse, -0.5 ;  /* 0xbf0000000c057421 */ /* 0x040fe20000000200 */
[----:B------:R-:W-:Y:S01]  /*1f10*/  FSETP.NEU.AND P1, PT, |R12|, +INF , PT ;  /* 0x7f8000000c00780b */ /* 0x000fe20003f2d200 */
[----:B------:R-:W-:Y:S01]  /*1f20*/  FMUL R4, R4, 0.5 ;  /* 0x3f00000004047820 */ /* 0x000fe20000400000 */
[----:B------:R-:W-:-:S03]  /*1f30*/  FFMA R3, R0, R3, 0.083333276212215423584 ;  /* 0x3daaaaa300037423 */ /* 0x000fc60000000003 */
[----:B------:R-:W-:Y:S01]  /*1f40*/  FMUL R4, R4, R5 ;  /* 0x0000000504047220 */ /* 0x000fe20000400000 */
[----:B------:R-:W-:-:S04]  /*1f50*/  FFMA R3, R2, R3, 0.91893851757049560547 ;  /* 0x3f6b3f8e02037423 */ /* 0x000fc80000000003 */
[----:B------:R-:W-:Y:S01]  /*1f60*/  FADD R3, R3, R4 ;  /* 0x0000000403037221 */ /* 0x000fe20000000000 */
[----:B------:R-:W-:-:S04]  /*1f70*/  FADD R4, R4, -|R12| ;  /* 0xc000000c04047221 */ /* 0x000fc80000000000 */
[----:B------:R-:W-:-:S05]  /*1f80*/  FADD R3, R4, R3 ;  /* 0x0000000304037221 */ /* 0x000fca0000000000 */
[----:B------:R-:W-:Y:S01]  /*1f90*/  FSEL R3, R3, +INF , P1 ;  /* 0x7f80000003037808 */ /* 0x000fe20000800000 */
[----:B------:R-:W-:Y:S06]  /*1fa0*/  BRA `(.L_x_164) ;  /* 0x00000004003c7947 */ /* 0x000fec0003800000 */
.L_x_163:
        /* <DEDUP_REMOVED lines=13> */
.L_x_162:
        /* <DEDUP_REMOVED lines=15> */
.L_x_165:
        /* <DEDUP_REMOVED lines=16> */
.L_x_166:
[----:B------:R-:W-:Y:S01]  /*2270*/  MOV R3, 0x3b6b1c86 ;  /* 0x3b6b1c8600037802 */ /* 0x000fe20000000f00 */
[----:B------:R-:W-:-:S04]  /*2280*/  HFMA2 R5, -RZ, RZ, 1.5048828125, 33.21875 ;  /* 0x3e055027ff057431 */ /* 0x000fc800000001ff */
[----:B------:R-:W-:-:S04]  /*2290*/  FFMA R3, |R12|, R3, -0.0054712854325771331787 ;  /* 0xbbb348780c037423 */ /* 0x000fc80000000203 */
[----:B------:R-:W-:-:S04]  /*22a0*/  FFMA R3, R3, |R12|, -0.044627126306295394897 ;  /* 0xbd36caef03037423 */ /* 0x000fc8000000040c */
[----:B------:R-:W-:-:S04]  /*22b0*/  FFMA R3, R3, |R12|, 0.16731770336627960205 ;  /* 0x3e2b555503037423 */ /* 0x000fc8000000040c */
[----:B------:R-:W-:-:S04]  /*22c0*/  FFMA R3, R3, |R12|, -0.042135979980230331421 ;  /* 0xbd2c96c703037423 */ /* 0x000fc8000000040c */
[----:B------:R-:W-:-:S04]  /*22d0*/  FFMA R3, R3, |R12|, -0.6558672785758972168 ;  /* 0xbf27e6eb03037423 */ /* 0x000fc8000000040c */
[----:B------:R-:W-:-:S04]  /*22e0*/  FFMA R3, R3, |R12|, 0.57721537351608276367 ;  /* 0x3f13c46303037423 */ /* 0x000fc8000000040c */
[----:B------:R-:W-:-:S04]  /*22f0*/  FMUL R3, R3, |R12| ;  /* 0x4000000c03037220 */ /* 0x000fc80000400000 */
[----:B------:R-:W-:-:S05]  /*2300*/  FFMA R3, R3, |R12|, |R12| ;  /* 0x4000000c03037223 */ /* 0x000fca000000040c */
[----:B------:R-:W-:-:S13]  /*2310*/  FSETP.GEU.AND P1, PT, R3, 1.175494350822287508e-38, PT ;  /* 0x008000000300780b */ /* 0x000fda0003f2e000 */
[----:B------:R-:W-:-:S05]  /*2320*/  @!P1 FMUL R3, R3, 8388608 ;  /* 0x4b00000003039820 */ /* 0x000fca0000400000 */
[C---:B------:R-:W-:Y:S02]  /*2330*/  IADD3 R0, PT, PT, R3.reuse, -0x3f2aaaab, RZ ;  /* 0xc0d5555503007810 */ /* 0x040fe40007ffe0ff */
[----:B------:R-:W-:Y:S02]  /*2340*/  FSETP.NEU.AND P2, PT, R3, RZ, PT ;  /* 0x000000ff0300720b */ /* 0x000fe40003f4d000 */
[----:B------:R-:W-:-:S04]  /*2350*/  LOP3.LUT R2, R0, 0xff800000, RZ, 0xc0, !PT ;  /* 0xff80000000027812 */ /* 0x000fc800078ec0ff */
[----:B------:R-:W-:-:S05]  /*2360*/  IADD3 R0, PT, PT, R3, -R2, RZ ;  /* 0x8000000203007210 */ /* 0x000fca0007ffe0ff */
[----:B------:R-:W-:Y:S01]  /*2370*/  FADD R4, R0, -1 ;  /* 0xbf80000000047421 */ /* 0x000fe20000000000 */
[----:B------:R-:W-:Y:S02]  /*2380*/  FSEL R0, RZ, -23, P1 ;  /* 0xc1b80000ff007808 */ /* 0x000fe40000800000 */
[----:B------:R-:W-:Y:S01]  /*2390*/  ISETP.GT.U32.AND P1, PT, R3, 0x7f7fffff, PT ;  /* 0x7f7fffff0300780c */ /* 0x000fe20003f24070 */
        /* <DEDUP_REMOVED lines=8> */
[----:B------:R-:W-:Y:S02]  /*2420*/  I2FP.F32.S32 R5, R2 ;  /* 0x0000000200057245 */ /* 0x000fe40000201400 */
[----:B------:R-:W-:Y:S01]  /*2430*/  MOV R2, 0x7f800000 ;  /* 0x7f80000000027802 */ /* 0x000fe20000000f00 */
[C---:B------:R-:W-:Y:S02]  /*2440*/  FMUL R13, R4.reuse, R13 ;  /* 0x0000000d040d7220 */ /* 0x040fe40000400000 */
[----:B------:R-:W-:Y:S02]  /*2450*/  FFMA R0, R5, 1.1920928955078125e-07, R0 ;  /* 0x3400000005007823 */ /* 0x000fe40000000000 */
[----:B------:R-:W-:-:S04]  /*2460*/  FFMA R13, R4, R13, R4 ;  /* 0x0000000d040d7223 */ /* 0x000fc80000000004 */
[----:B------:R-:W-:Y:S01]  /*2470*/  FFMA R0, R0, 0.69314718246459960938, R13 ;  /* 0x3f31721800007823 */ /* 0x000fe2000000000d */
[----:B------:R-:W-:-:S05]  /*2480*/  @P1 FFMA R0, R3, R2, +INF ;  /* 0x7f80000003001423 */ /* 0x000fca0000000002 */
[----:B------:R-:W-:-:S07]  /*2490*/  FSEL R3, -R0, +INF , P2 ;  /* 0x7f80000000037808 */ /* 0x000fce0001000100 */
.L_x_164:
        /* <DEDUP_REMOVED lines=13> */
[----:B------:R-:W-:-:S04]  /*2570*/  FSEL R3, R3, |R12|, !P1 ;  /* 0x4000000c03037208 */ /* 0x000fc80004800000 */
        /* <DEDUP_REMOVED lines=23> */
.L_x_168:
        /* <DEDUP_REMOVED lines=50> */
.L_x_167:
[----:B------:R-:W-:Y:S01]  /*2a10*/  FSETP.GE.AND P1, PT, |R11|, 3, PT ;  /* 0x404000000b00780b */ /* 0x000fe20003f26200 */
[----:B------:R-:W-:-:S12]  /*2a20*/  BSSY.RECONVERGENT B0, `(.L_x_169) ;  /* 0x0000078000007945 */ /* 0x000fd80003800200 */
        /* <DEDUP_REMOVED lines=27> */
[C---:B------:R-:W-:Y:S01]  /*2be0*/  @P1 FFMA R4, |R11|.reuse, R12, +INF ;  /* 0x7f8000000b041423 */ /* 0x040fe2000000020c */
        /* <DEDUP_REMOVED lines=12> */
.L_x_171:
        /* <DEDUP_REMOVED lines=13> */
.L_x_170:
        /* <DEDUP_REMOVED lines=15> */
.L_x_173:
        /* <DEDUP_REMOVED lines=16> */
.L_x_174:
        /* <DEDUP_REMOVED lines=15> */
[-C--:B------:R-:W-:Y:S02]  /*3060*/  IADD3 R3, PT, PT, R0, -R5.reuse, RZ ;  /* 0x8000000500037210 */ /* 0x080fe40007ffe0ff */
[----:B------:R-:W-:Y:S02]  /*3070*/  I2FP.F32.S32 R4, R5 ;  /* 0x0000000500047245 */ /* 0x000fe40000201400 */
[----:B------:R-:W-:Y:S01]  /*3080*/  MOV R5, 0x7f800000 ;  /* 0x7f80000000057802 */ /* 0x000fe20000000f00 */
        /* <DEDUP_REMOVED lines=9> */
[----:B------:R-:W-:Y:S02]  /*3120*/  FSEL R3, RZ, -23, P1 ;  /* 0xc1b80000ff037808 */ /* 0x000fe40000800000 */
[----:B------:R-:W-:Y:S01]  /*3130*/  ISETP.GT.U32.AND P1, PT, R0, 0x7f7fffff, PT ;  /* 0x7f7fffff0000780c */ /* 0x000fe20003f24070 */
[----:B------:R-:W-:Y:S02]  /*3140*/  FMUL R13, R12, R13 ;  /* 0x0000000d0c0d7220 */ /* 0x000fe40000400000 */
[----:B------:R-:W-:Y:S02]  /*3150*/  FFMA R3, R4, 1.1920928955078125e-07, R3 ;  /* 0x3400000004037823 */ /* 0x000fe40000000003 */
[----:B------:R-:W-:-:S04]  /*3160*/  FFMA R12, R12, R13, R12 ;  /* 0x0000000d0c0c7223 */ /* 0x000fc8000000000c */
[----:B------:R-:W-:-:S04]  /*3170*/  FFMA R3, R3, 0.69314718246459960938, R12 ;  /* 0x3f31721803037823 */ /* 0x000fc8000000000c */
[----:B------:R-:W-:-:S05]  /*3180*/  @P1 FFMA R3, R0, R5, +INF ;  /* 0x7f80000000031423 */ /* 0x000fca0000000005 */
[----:B------:R-:W-:-:S07]  /*3190*/  FSEL R4, -R3, +INF , P2 ;  /* 0x7f80000003047808 */ /* 0x000fce0001000100 */
.L_x_172:
[----:B------:R-:W-:Y:S05]  /*31a0*/  BSYNC.RECONVERGENT B0 ;  /* 0x0000000000007941 */ /* 0x000fea0003800200 */
.L_x_169:
        /* <DEDUP_REMOVED lines=35> */
[----:B------:R-:W-:-:S05]  /*33e0*/  @P1 FFMA R4, R0, R3, +INF ;  /* 0x7f80000000041423 */ /* 0x000fca0000000003 */
[----:B------:R-:W-:Y:S01]  /*33f0*/  FSEL R3, -R4, +INF , P2 ;  /* 0x7f80000004037808 */ /* 0x000fe20001000100 */
[----:B------:R-:W-:Y:S06]  /*3400*/  BRA `(.L_x_176) ;  /* 0x0000000000c87947 */ /* 0x000fec0003800000 */
.L_x_177:
        /* <DEDUP_REMOVED lines=15> */
[----:B------:R-:W-:Y:S01]  /*3500*/  FSEL R0, R12, 1, P1 ;  /* 0x3f8000000c007808 */ /* 0x000fe20000800000 */
[----:B------:R-:W-:Y:S01]  /*3510*/  HFMA2 R12, -RZ, RZ, 1.5048828125, 33.21875 ;  /* 0x3e055027ff0c7431 */ /* 0x000fe200000001ff */
[----:B------:R-:W-:Y:S01]  /*3520*/  FSEL R15, -R17, -0.16666662693023681641, !P1 ;  /* 0xbe2aaaa8110f7808 */ /* 0x000fe20004800100 */
[C---:B------:R-:W-:Y:S02]  /*3530*/  FFMA R14, R13.reuse, R14, R16 ;  /* 0x0000000e0d0e7223 */ /* 0x040fe40000000010 */
[C---:B------:R-:W-:Y:S02]  /*3540*/  FFMA R5, R13.reuse, R0, RZ ;  /* 0x000000000d057223 */ /* 0x040fe400000000ff */
[----:B------:R-:W-:-:S04]  /*3550*/  FFMA R14, R13, R14, R15 ;  /* 0x0000000e0d0e7223 */ /* 0x000fc8000000000f */
        /* <DEDUP_REMOVED lines=29> */
.L_x_176:
[----:B------:R-:W-:Y:S05]  /*3730*/  BSYNC.RECONVERGENT B0 ;  /* 0x0000000000007941 */ /* 0x000fea0003800200 */
.L_x_175:
[----:B------:R-:W-:Y:S01]  /*3740*/  FADD R2, -R3, R2 ;  /* 0x0000000203027221 */ /* 0x000fe20000000100 */
[----:B------:R-:W-:-:S03]  /*3750*/  IADD3 R9, PT, PT, R10, R9, RZ ;  /* 0x000000090a097210 */ /* 0x000fc60007ffe0ff */
[----:B------:R-:W-:Y:S01]  /*3760*/  FADD R7, R2, R7 ;  /* 0x0000000702077221 */ /* 0x000fe20000000000 */
[----:B------:R-:W-:Y:S06]  /*3770*/  @P0 BRA `(.L_x_178) ;  /* 0xffffffc8005c0947 */ /* 0x000fec000383ffff */
.L_x_143:
[----:B------:R-:W0:Y:S02]  /*3780*/  LDC.64 R2, c[0x0][0x390] ;  /* 0x0000e400ff027b82 */ /* 0x000e240000000a00 */
[----:B0-----:R-:W-:-:S05]  /*3790*/  IMAD.WIDE R2, R6, 0x4, R2 ;  /* 0x0000000406027825 */ /* 0x001fca00078e0202 */
[----:B------:R-:W-:Y:S01]  /*37a0*/  STG.E desc[UR4][R2.64], R7 ;  /* 0x0000000702007986 */ /* 0x000fe2000c101904 */
[----:B------:R-:W-:Y:S05]  /*37b0*/  EXIT ;  /* 0x000000000000794d */ /* 0x000fea0003800000 */
.L_x_179:
        /* <DEDUP_REMOVED lines=12> */
.L_x_187:


//--------------------- .text._Z18compute_PCFG_priorPfPiS_ii --------------------------
	.section	.text._Z18compute_PCFG_priorPfPiS_ii,"ax",@progbits
	.align	128
        .global         _Z18compute_PCFG_priorPfPiS_ii
        .type           _Z18compute_PCFG_priorPfPiS_ii,@function
        .size           _Z18compute_PCFG_priorPfPiS_ii,(.L_x_188 - _Z18compute_PCFG_priorPfPiS_ii)
        .other          _Z18compute_PCFG_priorPfPiS_ii,@"STO_CUDA_ENTRY STV_DEFAULT"
_Z18compute_PCFG_priorPfPiS_ii:
.text._Z18compute_PCFG_priorPfPiS_ii:
        /* <DEDUP_REMOVED lines=13> */
[----:B------:R-:W-:Y:S02]  /*00d0*/  UISETP.GE.U32.AND UP1, UPT, UR8, 0x4, UPT ;  /* 0x000000040800788c */ /* 0x000fe4000bf26070 */
[----:B------:R-:W-:Y:S01]  /*00e0*/  IMAD R5, R0, UR8, RZ ;  /* 0x0000000800057c24 */ /* 0x000fe2000f8e02ff */
[----:B------:R-:W-:Y:S01]  /*00f0*/  ULOP3.LUT UR9, UR8, 0x3, URZ, 0xc0, !UPT ;  /* 0x0000000308097892 */ /* 0x000fe2000f8ec0ff */
[----:B------:R-:W-:Y:S02]  /*0100*/  MOV R13, RZ ;  /* 0x000000ff000d7202 */ /* 0x000fe40000000f00 */
[----:B------:R-:W-:Y:S01]  /*0110*/  MOV R6, RZ ;  /* 0x000000ff00067202 */ /* 0x000fe20000000f00 */
[----:B------:R-:W-:Y:S02]  /*0120*/  UISETP.NE.AND UP0, UPT, UR9, URZ, UPT ;  /* 0x000000ff0900728c */ /* 0x000fe4000bf05270 */
[----:B------:R-:W-:Y:S09]  /*0130*/  BRA.U !UP1, `(.L_x_181) ;  /* 0x0000000909207547 */ /* 0x000ff2000b800000 */
[----:B------:R-:W0:Y:S01]  /*0140*/  LDCU.128 UR4, c[0x0][0x380] ;  /* 0x00007000ff0477ac */ /* 0x000e220008000c00 */
[----:B------:R-:W-:Y:S02]  /*0150*/  MOV R13, RZ ;  /* 0x000000ff000d7202 */ /* 0x000fe40000000f00 */
[----:B------:R-:W-:Y:S01]  /*0160*/  MOV R4, R5 ;  /* 0x0000000500047202 */ /* 0x000fe20000000f00 */
[----:B------:R-:W-:-:S04]  /*0170*/  ULOP3.LUT UR10, UR8, 0x7ffffffc, URZ, 0xc0, !UPT ;  /* 0x7ffffffc080a7892 */ /* 0x000fc8000f8ec0ff */
[----:B------:R-:W-:Y:S02]  /*0180*/  UIADD3 UR11, UPT, UPT, -UR10, URZ, URZ ;  /* 0x000000ff0a0b7290 */ /* 0x000fe4000fffe1ff */
[----:B------:R-:W-:Y:S01]  /*0190*/  MOV R6, UR10 ;  /* 0x0000000a00067c02 */ /* 0x000fe20008000f00 */
[----:B0-----:R-:W-:Y:S02]  /*01a0*/  UIADD3 UR4, UP2, UPT, UR4, 0x8, URZ ;  /* 0x0000000804047890 */ /* 0x001fe4000ff5e0ff */
[----:B------:R-:W-:Y:S02]  /*01b0*/  UIADD3 UR6, UP1, UPT, UR6, 0x8, URZ ;  /* 0x0000000806067890 */ /* 0x000fe4000ff3e0ff */
[----:B------:R-:W-:Y:S02]  /*01c0*/  UIADD3.X UR5, UPT, UPT, URZ, UR5, URZ, UP2, !UPT ;  /* 0x00000005ff057290 */ /* 0x000fe400097fe4ff */
[----:B------:R-:W-:Y:S01]  /*01d0*/  MOV R8, UR4 ;  /* 0x0000000400087c02 */ /* 0x000fe20008000f00 */
[----:B------:R-:W-:-:S03]  /*01e0*/  UIADD3.X UR7, UPT, UPT, URZ, UR7, URZ, UP1, !UPT ;  /* 0x00000007ff077290 */ /* 0x000fc60008ffe4ff */
[----:B------:R-:W-:-:S09]  /*01f0*/  MOV R3, UR5 ;  /* 0x0000000500037c02 */ /* 0x000fd20008000f00 */
.L_x_182:
[----:B------:R-:W-:-:S05]  /*0200*/  MOV R2, R8 ;  /* 0x0000000800027202 */ /* 0x000fca0000000f00 */
[----:B------:R-:W2:Y:S04]  /*0210*/  LDG.E R15, desc[UR12][R2.64+-0x8] ;  /* 0xfffff80c020f7981 */ /* 0x000ea8000c1e1900 */
[----:B------:R-:W3:Y:S04]  /*0220*/  LDG.E R9, desc[UR12][R2.64+-0x4] ;  /* 0xfffffc0c02097981 */ /* 0x000ee8000c1e1900 */
[----:B------:R-:W4:Y:S04]  /*0230*/  LDG.E R8, desc[UR12][R2.64] ;  /* 0x0000000c02087981 */ /* 0x000f28000c1e1900 */
[----:B------:R-:W5:Y:S01]  /*0240*/  LDG.E R11, desc[UR12][R2.64+0x4] ;  /* 0x0000040c020b7981 */ /* 0x000f62000c1e1900 */
[----:B------:R-:W-:-:S02]  /*0250*/  MOV R18, UR6 ;  /* 0x0000000600127c02 */ /* 0x000fc40008000f00 */
[----:B------:R-:W-:-:S03]  /*0260*/  MOV R19, UR7 ;  /* 0x0000000700137c02 */ /* 0x000fc60008000f00 */
[----:B------:R-:W-:-:S05]  /*0270*/  IMAD.WIDE R18, R4, 0x4, R18 ;  /* 0x0000000404127825 */ /* 0x000fca00078e0212 */
[----:B------:R-:W5:Y:S04]  /*0280*/  LDG.E R14, desc[UR12][R18.64+-0x8] ;  /* 0xfffff80c120e7981 */ /* 0x000f68000c1e1900 */
[----:B------:R-:W5:Y:S04]  /*0290*/  LDG.E R12, desc[UR12][R18.64+-0x4] ;  /* 0xfffffc0c120c7981 */ /* 0x000f68000c1e1900 */
[----:B------:R-:W5:Y:S04]  /*02a0*/  LDG.E R10, desc[UR12][R18.64] ;  /* 0x0000000c120a7981 */ /* 0x000f68000c1e1900 */
[----:B------:R0:W5:Y:S01]  /*02b0*/  LDG.E R7, desc[UR12][R18.64+0x4] ;  /* 0x0000040c12077981 */ /* 0x000162000c1e1900 */
[----:B------:R-:W-:Y:S01]  /*02c0*/  HFMA2 R16, -RZ, RZ, 1.5048828125, 33.21875 ;  /* 0x3e055027ff107431 */ /* 0x000fe200000001ff */
[----:B------:R-:W-:Y:S01]  /*02d0*/  UIADD3 UR11, UPT, UPT, UR11, 0x4, URZ ;  /* 0x000000040b0b7890 */ /* 0x000fe2000fffe0ff */
[----:B------:R-:W-:-:S03]  /*02e0*/  IADD3 R4, PT, PT, R4, 0x4, RZ ;  /* 0x0000000404047810 */ /* 0x000fc60007ffe0ff */
[----:B------:R-:W-:Y:S01]  /*02f0*/  UISETP.NE.AND UP1, UPT, UR11, URZ, UPT ;  /* 0x000000ff0b00728c */ /* 0x000fe2000bf25270 */
[----:B--2---:R-:W-:Y:S02]  /*0300*/  FSETP.GEU.AND P1, PT, R15, 1.175494350822287508e-38, PT ;  /* 0x008000000f00780b */ /* 0x004fe40003f2e000 */
[----:B---3--:R-:W-:Y:S02]  /*0310*/  FSETP.GEU.AND P3, PT, R9, 1.175494350822287508e-38, PT ;  /* 0x008000000900780b */ /* 0x008fe40003f6e000 */
[----:B----4-:R-:W-:Y:S02]  /*0320*/  FSETP.GEU.AND P2, PT, R8, 1.175494350822287508e-38, PT ;  /* 0x008000000800780b */ /* 0x010fe40003f4e000 */
[----:B-----5:R-:W-:-:S07]  /*0330*/  FSETP.GEU.AND P0, PT, R11, 1.175494350822287508e-38, PT ;  /* 0x008000000b00780b */ /* 0x020fce0003f0e000 */
[----:B------:R-:W-:Y:S02]  /*0340*/  @!P1 FMUL R15, R15, 8388608 ;  /* 0x4b0000000f0f9820 */ /* 0x000fe40000400000 */
[----:B------:R-:W-:-:S03]  /*0350*/  @!P3 FMUL R9, R9, 8388608 ;  /* 0x4b0000000909b820 */ /* 0x000fc60000400000 */
[C---:B------:R-:W-:Y:S02]  /*0360*/  IADD3 R20, PT, PT, R15.reuse, -0x3f2aaaab, RZ ;  /* 0xc0d555550f147810 */ /* 0x040fe40007ffe0ff */
[----:B------:R-:W-:Y:S01]  /*0370*/  ISETP.GT.U32.AND P4, PT, R15, 0x7f7fffff, PT ;  /* 0x7f7fffff0f00780c */ /* 0x000fe20003f84070 */
[----:B------:R-:W-:Y:S01]  /*0380*/  @!P2 FMUL R8, R8, 8388608 ;  /* 0x4b0000000808a820 */ /* 0x000fe20000400000 */
[----:B------:R-:W-:Y:S02]  /*0390*/  LOP3.LUT R20, R20, 0xff800000, RZ, 0xc0, !PT ;  /* 0xff80000014147812 */ /* 0x000fe400078ec0ff */
[----:B------:R-:W-:Y:S01]  /*03a0*/  IADD3 R17, PT, PT, R9, -0x3f2aaaab, RZ ;  /* 0xc0d5555509117810 */ /* 0x000fe20007ffe0ff */
[----:B------:R-:W-:Y:S01]  /*03b0*/  @!P0 FMUL R11, R11, 8388608 ;  /* 0x4b0000000b0b8820 */ /* 0x000fe20000400000 */
[----:B------:R-:W-:Y:S02]  /*03c0*/  IADD3 R21, PT, PT, R15, -R20, RZ ;  /* 0x800000140f157210 */ /* 0x000fe40007ffe0ff */
[----:B0-----:R-:W-:-:S02]  /*03d0*/  LOP3.LUT R18, R17, 0xff800000, RZ, 0xc0, !PT ;  /* 0xff80000011127812 */ /* 0x001fc400078ec0ff */
[----:B------:R-:W-:Y:S01]  /*03e0*/  FSEL R17, RZ, -23, P1 ;  /* 0xc1b80000ff117808 */ /* 0x000fe20000800000 */
[----:B------:R-:W-:Y:S01]  /*03f0*/  FADD R21, R21, -1 ;  /* 0xbf80000015157421 */ /* 0x000fe20000000000 */
[----:B------:R-:W-:Y:S02]  /*0400*/  IADD3 R19, PT, PT, R9, -R18, RZ ;  /* 0x8000001209137210 */ /* 0x000fe40007ffe0ff */
[----:B------:R-:W-:Y:S01]  /*0410*/  I2FP.F32.S32 R20, R20 ;  /* 0x0000001400147245 */ /* 0x000fe20000201400 */
[----:B------:R-:W-:Y:S01]  /*0420*/  FFMA R22, R21, -R16, 0.14084610342979431152 ;  /* 0x3e1039f615167423 */ /* 0x000fe20000000810 */
[----:B------:R-:W-:Y:S01]  /*0430*/  IADD3 R23, PT, PT, R8, -0x3f2aaaab, RZ ;  /* 0xc0d5555508177810 */ /* 0x000fe20007ffe0ff */
[----:B------:R-:W-:Y:S01]  /*0440*/  FADD R19, R19, -1 ;  /* 0xbf80000013137421 */ /* 0x000fe20000000000 */
[----:B------:R-:W-:Y:S01]  /*0450*/  FSETP.NEU.AND P1, PT, R15, RZ, PT ;  /* 0x000000ff0f00720b */ /* 0x000fe20003f2d000 */
[----:B------:R-:W-:Y:S01]  /*0460*/  FFMA R22, R21, R22, -0.12148627638816833496 ;  /* 0xbdf8cdcc15167423 */ /* 0x000fe20000000016 */
[----:B------:R-:W-:Y:S01]  /*0470*/  FFMA R20, R20, 1.1920928955078125e-07, R17 ;  /* 0x3400000014147823 */ /* 0x000fe20000000011 */
[----:B------:R-:W-:Y:S01]  /*0480*/  FFMA R24, R19, -R16, 0.14084610342979431152 ;  /* 0x3e1039f613187423 */ /* 0x000fe20000000810 */
[----:B------:R-:W-:Y:S01]  /*0490*/  LOP3.LUT R17, R23, 0xff800000, RZ, 0xc0, !PT ;  /* 0xff80000017117812 */ /* 0x000fe200078ec0ff */
[----:B------:R-:W-:Y:S01]  /*04a0*/  FFMA R22, R21, R22, 0.13980610668659210205 ;  /* 0x3e0f295515167423 */ /* 0x000fe20000000016 */
[----:B------:R-:W-:Y:S01]  /*04b0*/  I2FP.F32.S32 R18, R18 ;  /* 0x0000001200127245 */ /* 0x000fe20000201400 */
[----:B------:R-:W-:Y:S01]  /*04c0*/  FFMA R24, R19, R24, -0.12148627638816833496 ;  /* 0xbdf8cdcc13187423 */ /* 0x000fe20000000018 */
[----:B------:R-:W-:Y:S01]  /*04d0*/  I2FP.F32.S32 R14, R14 ;  /* 0x0000000e000e7245 */ /* 0x000fe20000201400 */
[----:B------:R-:W-:Y:S01]  /*04e0*/  FFMA R22, R21, R22, -0.16684235632419586182 ;  /* 0xbe2ad8b915167423 */ /* 0x000fe20000000016 */
[----:B------:R-:W-:Y:S01]  /*04f0*/  I2FP.F32.S32 R10, R10 ;  /* 0x0000000a000a7245 */ /* 0x000fe20000201400 */
[----:B------:R-:W-:-:S02]  /*0500*/  FFMA R24, R19, R24, 0.13980610668659210205 ;  /* 0x3e0f295513187423 */ /* 0x000fc40000000018 */
[----:B------:R-:W-:Y:S02]  /*0510*/  FFMA R22, R21, R22, 0.20012299716472625732 ;  /* 0x3e4ced0b15167423 */ /* 0x000fe40000000016 */
[----:B------:R-:W-:Y:S02]  /*0520*/  FFMA R24, R19, R24, -0.16684235632419586182 ;  /* 0xbe2ad8b913187423 */ /* 0x000fe40000000018 */
[----:B------:R-:W-:Y:S02]  /*0530*/  FFMA R22, R21, R22, -0.24999669194221496582 ;  /* 0xbe7fff2215167423 */ /* 0x000fe40000000016 */
[----:B------:R-:W-:Y:S02]  /*0540*/  FFMA R24, R19, R24, 0.20012299716472625732 ;  /* 0x3e4ced0b13187423 */ /* 0x000fe40000000018 */
[----:B------:R-:W-:Y:S02]  /*0550*/  FFMA R22, R21, R22, 0.33333182334899902344 ;  /* 0x3eaaaa7815167423 */ /* 0x000fe40000000016 */
[----:B------:R-:W-:-:S02]  /*0560*/  FFMA R24, R19, R24, -0.24999669194221496582 ;  /* 0xbe7fff2213187423 */ /* 0x000fc40000000018 */
[----:B------:R-:W-:Y:S02]  /*0570*/  FFMA R22, R21, R22, -0.5 ;  /* 0xbf00000015167423 */ /* 0x000fe40000000016 */
[----:B------:R-:W-:Y:S02]  /*0580*/  FFMA R24, R19, R24, 0.33333182334899902344 ;  /* 0x3eaaaa7813187423 */ /* 0x000fe40000000018 */
[----:B------:R-:W-:Y:S02]  /*0590*/  FMUL R22, R21, R22 ;  /* 0x0000001615167220 */ /* 0x000fe40000400000 */
[----:B------:R-:W-:Y:S02]  /*05a0*/  FFMA R24, R19, R24, -0.5 ;  /* 0xbf00000013187423 */ /* 0x000fe40000000018 */
[----:B------:R-:W-:Y:S01]  /*05b0*/  FFMA R21, R21, R22, R21 ;  /* 0x0000001615157223 */ /* 0x000fe20000000015 */
[----:B------:R-:W-:Y:S01]  /*05c0*/  IADD3 R22, PT, PT, R8, -R17, RZ ;  /* 0x8000001108167210 */ /* 0x000fe20007ffe0ff */
[----:B------:R-:W-:-:S02]  /*05d0*/  FMUL R24, R19, R24 ;  /* 0x0000001813187220 */ /* 0x000fc40000400000 */
[----:B------:R-:W-:Y:S01]  /*05e0*/  FFMA R23, R20, 0.69314718246459960938, R21 ;  /* 0x3f31721814177823 */ /* 0x000fe20000000015 */
[----:B------:R-:W-:Y:S01]  /*05f0*/  IADD3 R20, PT, PT, R11, -0x3f2aaaab, RZ ;  /* 0xc0d555550b147810 */ /* 0x000fe20007ffe0ff */
[----:B------:R-:W-:Y:S01]  /*0600*/  FFMA R24, R19, R24, R19 ;  /* 0x0000001813187223 */ /* 0x000fe20000000013 */
[----:B------:R-:W-:Y:S02]  /*0610*/  FADD R21, R22, -1 ;  /* 0xbf80000016157421 */ /* 0x000fe40000000000 */
[----:B------:R-:W-:Y:S02]  /*0620*/  LOP3.LUT R20, R20, 0xff800000, RZ, 0xc0, !PT ;  /* 0xff80000014147812 */ /* 0x000fe400078ec0ff */
[----:B------:R-:W-:Y:S02]  /*0630*/  FFMA R22, R21, -R16, 0.14084610342979431152 ;  /* 0x3e1039f615167423 */ /* 0x000fe40000000810 */
[----:B------:R-:W-:Y:S02]  /*0640*/  IADD3 R19, PT, PT, R11, -R20, RZ ;  /* 0x800000140b137210 */ /* 0x000fe40007ffe0ff */
[----:B------:R-:W-:Y:S01]  /*0650*/  FFMA R26, R21, R22, -0.12148627638816833496 ;  /* 0xbdf8cdcc151a7423 */ /* 0x000fe20000000016 */
[----:B------:R-:W-:-:S02]  /*0660*/  MOV R22, 0x7f800000 ;  /* 0x7f80000000167802 */ /* 0x000fc40000000f00 */
[----:B------:R-:W-:Y:S01]  /*0670*/  FADD R19, R19, -1 ;  /* 0xbf80000013137421 */ /* 0x000fe20000000000 */
[----:B------:R-:W-:Y:S01]  /*0680*/  FFMA R26, R21, R26, 0.13980610668659210205 ;  /* 0x3e0f2955151a7423 */ /* 0x000fe2000000001a */
[----:B------:R-:W-:Y:S01]  /*0690*/  I2FP.F32.S32 R20, R20 ;  /* 0x0000001400147245 */ /* 0x000fe20000201400 */
[----:B------:R-:W-:Y:S01]  /*06a0*/  @P4 FFMA R23, R15, R22, +INF ;  /* 0x7f8000000f174423 */ /* 0x000fe20000000016 */
[----:B------:R-:W-:Y:S01]  /*06b0*/  FFMA R16, R19, -R16, 0.14084610342979431152 ;  /* 0x3e1039f613107423 */ /* 0x000fe20000000810 */
[----:B------:R-:W-:Y:S01]  /*06c0*/  FFMA R26, R21, R26, -0.16684235632419586182 ;  /* 0xbe2ad8b9151a7423 */ /* 0x000fe2000000001a */
[----:B------:R-:W-:Y:S02]  /*06d0*/  FSEL R15, RZ, -23, P3 ;  /* 0xc1b80000ff0f7808 */ /* 0x000fe40001800000 */
[----:B------:R-:W-:Y:S01]  /*06e0*/  FFMA R16, R19, R16, -0.12148627638816833496 ;  /* 0xbdf8cdcc13107423 */ /* 0x000fe20000000010 */
[----:B------:R-:W-:Y:S01]  /*06f0*/  FFMA R26, R21, R26, 0.20012299716472625732 ;  /* 0x3e4ced0b151a7423 */ /* 0x000fe2000000001a */
[----:B------:R-:W-:Y:S01]  /*0700*/  ISETP.GT.U32.AND P3, PT, R9, 0x7f7fffff, PT ;  /* 0x7f7fffff0900780c */ /* 0x000fe20003f64070 */
[----:B------:R-:W-:Y:S01]  /*0710*/  FFMA R15, R18, 1.1920928955078125e-07, R15 ;  /* 0x34000000120f7823 */ /* 0x000fe2000000000f */
[----:B------:R-:W-:Y:S01]  /*0720*/  FFMA R16, R19, R16, 0.13980610668659210205 ;  /* 0x3e0f295513107423 */ /* 0x000fe20000000010 */
[----:B------:R-:W-:Y:S01]  /*0730*/  FFMA R26, R21, R26, -0.24999669194221496582 ;  /* 0xbe7fff22151a7423 */ /* 0x000fe2000000001a */
[----:B------:R-:W-:Y:S01]  /*0740*/  FSEL R23, R23, -INF , P1 ;  /* 0xff80000017177808 */ /* 0x000fe20000800000 */
[----:B------:R-:W-:Y:S01]  /*0750*/  FFMA R24, R15, 0.69314718246459960938, R24 ;  /* 0x3f3172180f187823 */ /* 0x000fe20000000018 */
[----:B------:R-:W-:Y:S01]  /*0760*/  FFMA R16, R19, R16, -0.16684235632419586182 ;  /* 0xbe2ad8b913107423 */ /* 0x000fe20000000010 */
[----:B------:R-:W-:Y:S01]  /*0770*/  FFMA R26, R21, R26, 0.33333182334899902344 ;  /* 0x3eaaaa78151a7423 */ /* 0x000fe2000000001a */
[----:B------:R-:W-:Y:S01]  /*0780*/  ISETP.GT.U32.AND P1, PT, R8, 0x7f7fffff, PT ;  /* 0x7f7fffff0800780c */ /* 0x000fe20003f24070 */
[----:B------:R-:W-:Y:S01]  /*0790*/  FFMA R14, R14, R23, R13 ;  /* 0x000000170e0e7223 */ /* 0x000fe2000000000d */
[----:B------:R-:W-:Y:S01]  /*07a0*/  FFMA R18, R19, R16, 0.20012299716472625732 ;  /* 0x3e4ced0b13127423 */ /* 0x000fe20000000010 */
[----:B------:R-:W-:Y:S01]  /*07b0*/  FFMA R26, R21, R26, -0.5 ;  /* 0xbf000000151a7423 */ /* 0x000fe2000000001a */
[----:B------:R-:W-:Y:S01]  /*07c0*/  FSEL R15, RZ, -23, P2 ;  /* 0xc1b80000ff0f7808 */ /* 0x000fe20001000000 */
[----:B------:R-:W-:Y:S01]  /*07d0*/  @P3 FFMA R24, R9, R22, +INF ;  /* 0x7f80000009183423 */ /* 0x000fe20000000016 */
[----:B------:R-:W-:Y:S01]  /*07e0*/  FFMA R18, R19, R18, -0.24999669194221496582 ;  /* 0xbe7fff2213127423 */ /* 0x000fe20000000012 */
[----:B------:R-:W-:Y:S01]  /*07f0*/  I2FP.F32.S32 R16, R17 ;  /* 0x0000001100107245 */ /* 0x000fe20000201400 */
[----:B------:R-:W-:Y:S01]  /*0800*/  FMUL R26, R21, R26 ;  /* 0x0000001a151a7220 */ /* 0x000fe20000400000 */
[----:B------:R-:W-:Y:S01]  /*0810*/  FSEL R13, RZ, -23, P0 ;  /* 0xc1b80000ff0d7808 */ /* 0x000fe20000000000 */
[----:B------:R-:W-:Y:S01]  /*0820*/  FFMA R18, R19, R18, 0.33333182334899902344 ;  /* 0x3eaaaa7813127423 */ /* 0x000fe20000000012 */
[----:B------:R-:W-:Y:S01]  /*0830*/  ISETP.GT.U32.AND P0, PT, R11, 0x7f7fffff, PT ;  /* 0x7f7fffff0b00780c */ /* 0x000fe20003f04070 */
[----:B------:R-:W-:Y:S01]  /*0840*/  FFMA R15, R16, 1.1920928955078125e-07, R15 ;  /* 0x34000000100f7823 */ /* 0x000fe2000000000f */
[----:B------:R-:W-:Y:S01]  /*0850*/  FFMA R26, R21, R26, R21 ;  /* 0x0000001a151a7223 */ /* 0x000fe20000000015 */
[----:B------:R-:W-:Y:S01]  /*0860*/  FFMA R18, R19, R18, -0.5 ;  /* 0xbf00000013127423 */ /* 0x000fe20000000012 */
[----:B------:R-:W-:Y:S01]  /*0870*/  FSETP.NEU.AND P2, PT, R9, RZ, PT ;  /* 0x000000ff0900720b */ /* 0x000fe20003f4d000 */
[----:B------:R-:W-:Y:S01]  /*0880*/  FFMA R13, R20, 1.1920928955078125e-07, R13 ;  /* 0x34000000140d7823 */ /* 0x000fe2000000000d */
[----:B------:R-:W-:Y:S01]  /*0890*/  FFMA R15, R15, 0.69314718246459960938, R26 ;  /* 0x3f3172180f0f7823 */ /* 0x000fe2000000001a */
[----:B------:R-:W-:Y:S01]  /*08a0*/  FMUL R18, R19, R18 ;  /* 0x0000001213127220 */ /* 0x000fe20000400000 */
[----:B------:R-:W-:Y:S01]  /*08b0*/  @P1 FFMA R15, R8, R22, +INF ;  /* 0x7f800000080f1423 */ /* 0x000fe20000000016 */
[----:B------:R-:W-:-:S02]  /*08c0*/  I2FP.F32.S32 R9, R12 ;  /* 0x0000000c00097245 */ /* 0x000fc40000201400 */
[----:B------:R-:W-:Y:S01]  /*08d0*/  FFMA R18, R19, R18, R19 ;  /* 0x0000001213127223 */ /* 0x000fe20000000013 */
[----:B------:R-:W-:Y:S02]  /*08e0*/  FSEL R24, R24, -INF , P2 ;  /* 0xff80000018187808 */ /* 0x000fe40001000000 */
[----:B------:R-:W-:Y:S01]  /*08f0*/  FSETP.NEU.AND P1, PT, R8, RZ, PT ;  /* 0x000000ff0800720b */ /* 0x000fe20003f2d000 */
[----:B------:R-:W-:Y:S01]  /*0900*/  FFMA R13, R13, 0.69314718246459960938, R18 ;  /* 0x3f3172180d0d7823 */ /* 0x000fe20000000012 */
[C---:B------:R-:W-:Y:S01]  /*0910*/  @P0 FFMA R13, R11.reuse, R22, +INF ;  /* 0x7f8000000b0d0423 */ /* 0x040fe20000000016 */
[----:B------:R-:W-:Y:S01]  /*0920*/  FSETP.NEU.AND P2, PT, R11, RZ, PT ;  /* 0x000000ff0b00720b */ /* 0x000fe20003f4d000 */
[----:B------:R-:W-:Y:S01]  /*0930*/  FFMA R9, R9, R24, R14 ;  /* 0x0000001809097223 */ /* 0x000fe2000000000e */
[----:B------:R-:W-:Y:S02]  /*0940*/  FSEL R15, R15, -INF , P1 ;  /* 0xff8000000f0f7808 */ /* 0x000fe40000800000 */
[----:B------:R-:W-:-:S02]  /*0950*/  IADD3 R8, P0, PT, R2, 0x10, RZ ;  /* 0x0000001002087810 */ /* 0x000fc40007f1e0ff */
[----:B------:R-:W-:Y:S01]  /*0960*/  I2FP.F32.S32 R2, R7 ;  /* 0x0000000700027245 */ /* 0x000fe20000201400 */
[----:B------:R-:W-:Y:S01]  /*0970*/  FFMA R9, R10, R15, R9 ;  /* 0x0000000f0a097223 */ /* 0x000fe20000000009 */
[----:B------:R-:W-:Y:S02]  /*0980*/  FSEL R13, R13, -INF , P2 ;  /* 0xff8000000d0d7808 */ /* 0x000fe40001000000 */
[----:B------:R-:W-:-:S03]  /*0990*/  IADD3.X R3, PT, PT, RZ, R3, RZ, P0, !PT ;  /* 0x00000003ff037210 */ /* 0x000fc600007fe4ff */
[----:B------:R-:W-:Y:S01]  /*09a0*/  FFMA R13, R2, R13, R9 ;  /* 0x0000000d020d7223 */ /* 0x000fe20000000009 */
[----:B------:R-:W-:Y:S06]  /*09b0*/  BRA.U UP1, `(.L_x_182) ;  /* 0xfffffff901107547 */ /* 0x000fec000b83ffff */
.L_x_181:
[----:B------:R-:W-:Y:S05]  /*09c0*/  BRA.U !UP0, `(.L_x_180) ;  /* 0x0000000508a07547 */ /* 0x000fea000b800000 */
[----:B------:R-:W-:Y:S02]  /*09d0*/  UISETP.NE.AND UP0, UPT, UR9, 0x1, UPT ;  /* 0x000000010900788c */ /* 0x000fe4000bf05270 */
[----:B------:R-:W-:-:S04]  /*09e0*/  ULOP3.LUT UR4, UR8, 0x1, URZ, 0xc0, !UPT ;  /* 0x0000000108047892 */ /* 0x000fc8000f8ec0ff */
[----:B------:R-:W-:-:S03]  /*09f0*/  UISETP.NE.U32.AND UP1, UPT, UR4, 0x1, UPT ;  /* 0x000000010400788c */ /* 0x000fc6000bf25070 */
[----:B------:R-:W-:Y:S08]  /*0a00*/  BRA.U !UP0, `(.L_x_183) ;  /* 0x0000000508007547 */ /* 0x000ff0000b800000 */
[----:B------:R-:W0:Y:S08]  /*0a10*/  LDC.64 R10, c[0x0][0x380] ;  /* 0x0000e000ff0a7b82 */ /* 0x000e300000000a00 */
[----:B------:R-:W1:Y:S01]  /*0a20*/  LDC.64 R8, c[0x0][0x388] ;  /* 0x0000e200ff087b82 */ /* 0x000e620000000a00 */
[----:B0-----:R-:W-:-:S05]  /*0a30*/  IMAD.WIDE.U32 R10, R6, 0x4, R10 ;  /* 0x00000004060a7825 */ /* 0x001fca00078e000a */
[----:B------:R-:W2:Y:S04]  /*0a40*/  LDG.E R2, desc[UR12][R10.64] ;  /* 0x0000000c0a027981 */ /* 0x000ea8000c1e1900 */
[----:B------:R-:W3:Y:S01]  /*0a50*/  LDG.E R3, desc[UR12][R10.64+0x4] ;  /* 0x0000040c0a037981 */ /* 0x000ee2000c1e1900 */
[----:B------:R-:W-:-:S05]  /*0a60*/  IADD3 R7, PT, PT, R5, R6, RZ ;  /* 0x0000000605077210 */ /* 0x000fca0007ffe0ff */
[----:B-1----:R-:W-:-:S05]  /*0a70*/  IMAD.WIDE R8, R7, 0x4, R8 ;  /* 0x0000000407087825 */ /* 0x002fca00078e0208 */
[----:B------:R-:W4:Y:S04]  /*0a80*/  LDG.E R4, desc[UR12][R8.64] ;  /* 0x0000000c08047981 */ /* 0x000f28000c1e1900 */
[----:B------:R-:W5:Y:S01]  /*0a90*/  LDG.E R7, desc[UR12][R8.64+0x4] ;  /* 0x0000040c08077981 */ /* 0x000f62000c1e1900 */
[----:B------:R-:W-:Y:S01]  /*0aa0*/  HFMA2 R15, -RZ, RZ, 1.5048828125, 33.21875 ;  /* 0x3e055027ff0f7431 */ /* 0x000fe200000001ff */
[----:B------:R-:W-:Y:S02]  /*0ab0*/  IADD3 R6, PT, PT, R6, 0x2, RZ ;  /* 0x0000000206067810 */ /* 0x000fe40007ffe0ff */
[----:B--2---:R-:W-:Y:S02]  /*0ac0*/  FSETP.GEU.AND P0, PT, R2, 1.175494350822287508e-38, PT ;  /* 0x008000000200780b */ /* 0x004fe40003f0e000 */
[----:B---3--:R-:W-:-:S11]  /*0ad0*/  FSETP.GEU.AND P1, PT, R3, 1.175494350822287508e-38, PT ;  /* 0x008000000300780b */ /* 0x008fd60003f2e000 */
[----:B------:R-:W-:Y:S01]  /*0ae0*/  @!P0 FMUL R2, R2, 8388608 ;  /* 0x4b00000002028820 */ /* 0x000fe20000400000 */
[----:B----4-:R-:W-:Y:S01]  /*0af0*/  I2FP.F32.S32 R4, R4 ;  /* 0x0000000400047245 */ /* 0x010fe20000201400 */
[----:B------:R-:W-:-:S03]  /*0b00*/  @!P1 FMUL R3, R3, 8388608 ;  /* 0x4b00000003039820 */ /* 0x000fc60000400000 */
[----:B------:R-:W-:Y:S02]  /*0b10*/  IADD3 R12, PT, PT, R2, -0x3f2aaaab, RZ ;  /* 0xc0d55555020c7810 */ /* 0x000fe40007ffe0ff */
[----:B-----5:R-:W-:Y:S02]  /*0b20*/  I2FP.F32.S32 R7, R7 ;  /* 0x0000000700077245 */ /* 0x020fe40000201400 */
[----:B------:R-:W-:Y:S02]  /*0b30*/  IADD3 R10, PT, PT, R3, -0x3f2aaaab, RZ ;  /* 0xc0d55555030a7810 */ /* 0x000fe40007ffe0ff */
[----:B------:R-:W-:Y:S02]  /*0b40*/  LOP3.LUT R11, R12, 0xff800000, RZ, 0xc0, !PT ;  /* 0xff8000000c0b7812 */ /* 0x000fe400078ec0ff */
[----:B------:R-:W-:Y:S02]  /*0b50*/  LOP3.LUT R10, R10, 0xff800000, RZ, 0xc0, !PT ;  /* 0xff8000000a0a7812 */ /* 0x000fe400078ec0ff */
[----:B------:R-:W-:-:S02]  /*0b60*/  IADD3 R12, PT, PT, R2, -R11, RZ ;  /* 0x8000000b020c7210 */ /* 0x000fc40007ffe0ff */
[CC--:B------:R-:W-:Y:S02]  /*0b70*/  IADD3 R14, PT, PT, R3.reuse, -R10.reuse, RZ ;  /* 0x8000000a030e7210 */ /* 0x0c0fe40007ffe0ff */
[----:B------:R-:W-:Y:S01]  /*0b80*/  I2FP.F32.S32 R11, R11 ;  /* 0x0000000b000b7245 */ /* 0x000fe20000201400 */
[----:B------:R-:W-:Y:S01]  /*0b90*/  FADD R9, R12, -1 ;  /* 0xbf8000000c097421 */ /* 0x000fe20000000000 */
[----:B------:R-:W-:Y:S01]  /*0ba0*/  I2FP.F32.S32 R10, R10 ;  /* 0x0000000a000a7245 */ /* 0x000fe20000201400 */
[----:B------:R-:W-:Y:S01]  /*0bb0*/  FADD R8, R14, -1 ;  /* 0xbf8000000e087421 */ /* 0x000fe20000000000 */
[----:B------:R-:W-:Y:S01]  /*0bc0*/  FSETP.NEU.AND P2, PT, R3, RZ, PT ;  /* 0x000000ff0300720b */ /* 0x000fe20003f4d000 */
[CC--:B------:R-:W-:Y:S02]  /*0bd0*/  FFMA R12, R9.reuse, -R15.reuse, 0.14084610342979431152 ;  /* 0x3e1039f6090c7423 */ /* 0x0c0fe4000000080f */
[----:B------:R-:W-:Y:S02]  /*0be0*/  FFMA R15, R8, -R15, 0.14084610342979431152 ;  /* 0x3e1039f6080f7423 */ /* 0x000fe4000000080f */
[----:B------:R-:W-:-:S02]  /*0bf0*/  FFMA R12, R9, R12, -0.12148627638816833496 ;  /* 0xbdf8cdcc090c7423 */ /* 0x000fc4000000000c */
[C---:B------:R-:W-:Y:S02]  /*0c00*/  FFMA R15, R8.reuse, R15, -0.12148627638816833496 ;  /* 0xbdf8cdcc080f7423 */ /* 0x040fe4000000000f */
[C---:B------:R-:W-:Y:S02]  /*0c10*/  FFMA R12, R9.reuse, R12, 0.13980610668659210205 ;  /* 0x3e0f2955090c7423 */ /* 0x040fe4000000000c */
[C---:B------:R-:W-:Y:S02]  /*0c20*/  FFMA R15, R8.reuse, R15, 0.13980610668659210205 ;  /* 0x3e0f2955080f7423 */ /* 0x040fe4000000000f */
[C---:B------:R-:W-:Y:S02]  /*0c30*/  FFMA R12, R9.reuse, R12, -0.16684235632419586182 ;  /* 0xbe2ad8b9090c7423 */ /* 0x040fe4000000000c */
[----:B------:R-:W-:Y:S02]  /*0c40*/  FFMA R15, R8, R15, -0.16684235632419586182 ;  /* 0xbe2ad8b9080f7423 */ /* 0x000fe4000000000f */
[----:B------:R-:W-:-:S02]  /*0c50*/  FFMA R12, R9, R12, 0.20012299716472625732 ;  /* 0x3e4ced0b090c7423 */ /* 0x000fc4000000000c */
[C---:B------:R-:W-:Y:S02]  /*0c60*/  FFMA R15, R8.reuse, R15, 0.20012299716472625732 ;  /* 0x3e4ced0b080f7423 */ /* 0x040fe4000000000f */
[C---:B------:R-:W-:Y:S01]  /*0c70*/  FFMA R14, R9.reuse, R12, -0.24999669194221496582 ;  /* 0xbe7fff22090e7423 */ /* 0x040fe2000000000c */
[----:B------:R-:W-:Y:S01]  /*0c80*/  FSEL R12, RZ, -23, P0 ;  /* 0xc1b80000ff0c7808 */ /* 0x000fe20000000000 */
[----:B------:R-:W-:Y:S01]  /*0c90*/  FFMA R17, R8, R15, -0.24999669194221496582 ;  /* 0xbe7fff2208117423 */ /* 0x000fe2000000000f */
[----:B------:R-:W-:Y:S01]  /*0ca0*/  ISETP.GT.U32.AND P0, PT, R2, 0x7f7fffff, PT ;  /* 0x7f7fffff0200780c */ /* 0x000fe20003f04070 */
[----:B------:R-:W-:Y:S01]  /*0cb0*/  FFMA R14, R9, R14, 0.33333182334899902344 ;  /* 0x3eaaaa78090e7423 */ /* 0x000fe2000000000e */
[----:B------:R-:W-:Y:S01]  /*0cc0*/  FSEL R15, RZ, -23, P1 ;  /* 0xc1b80000ff0f7808 */ /* 0x000fe20000800000 */
[C---:B------:R-:W-:Y:S01]  /*0cd0*/  FFMA R17, R8.reuse, R17, 0.33333182334899902344 ;  /* 0x3eaaaa7808117423 */ /* 0x040fe20000000011 */
[----:B------:R-:W-:Y:S01]  /*0ce0*/  ISETP.GT.U32.AND P1, PT, R3, 0x7f7fffff, PT ;  /* 0x7f7fffff0300780c */ /* 0x000fe20003f24070 */
[----:B------:R-:W-:Y:S01]  /*0cf0*/  FFMA R14, R9, R14, -0.5 ;  /* 0xbf000000090e7423 */ /* 0x000fe2000000000e */
[----:B------:R-:W-:Y:S01]  /*0d00*/  FFMA R11, R11, 1.1920928955078125e-07, R12 ;  /* 0x340000000b0b7823 */ /* 0x000fe2000000000c */
[----:B------:R-:W-:Y:S01]  /*0d10*/  FFMA R17, R8, R17, -0.5 ;  /* 0xbf00000008117423 */ /* 0x000fe20000000011 */
[----:B------:R-:W-:Y:S01]  /*0d20*/  FFMA R10, R10, 1.1920928955078125e-07, R15 ;  /* 0x340000000a0a7823 */ /* 0x000fe2000000000f */
[----:B------:R-:W-:-:S02]  /*0d30*/  FMUL R14, R9, R14 ;  /* 0x0000000e090e7220 */ /* 0x000fc40000400000 */
[C---:B------:R-:W-:Y:S02]  /*0d40*/  FMUL R17, R8.reuse, R17 ;  /* 0x0000001108117220 */ /* 0x040fe40000400000 */
[----:B------:R-:W-:Y:S02]  /*0d50*/  FFMA R14, R9, R14, R9 ;  /* 0x0000000e090e7223 */ /* 0x000fe40000000009 */
[----:B------:R-:W-:Y:S01]  /*0d60*/  FFMA R17, R8, R17, R8 ;  /* 0x0000001108117223 */ /* 0x000fe20000000008 */
[----:B------:R-:W-:Y:S01]  /*0d70*/  MOV R8, 0x7f800000 ;  /* 0x7f80000000087802 */ /* 0x000fe20000000f00 */
[----:B------:R-:W-:Y:S02]  /*0d80*/  FFMA R11, R11, 0.69314718246459960938, R14 ;  /* 0x3f3172180b0b7823 */ /* 0x000fe4000000000e */
[----:B------:R-:W-:Y:S02]  /*0d90*/  FFMA R10, R10, 0.69314718246459960938, R17 ;  /* 0x3f3172180a0a7823 */ /* 0x000fe40000000011 */
[CC--:B------:R-:W-:Y:S01]  /*0da0*/  @P0 FFMA R11, R2.reuse, R8.reuse, +INF ;  /* 0x7f800000020b0423 */ /* 0x0c0fe20000000008 */
[----:B------:R-:W-:Y:S01]  /*0db0*/  FSETP.NEU.AND P0, PT, R2, RZ, PT ;  /* 0x000000ff0200720b */ /* 0x000fe20003f0d000 */
[----:B------:R-:W-:-:S03]  /*0dc0*/  @P1 FFMA R10, R3, R8, +INF ;  /* 0x7f800000030a1423 */ /* 0x000fc60000000008 */
[----:B------:R-:W-:Y:S02]  /*0dd0*/  FSEL R11, R11, -INF , P0 ;  /* 0xff8000000b0b7808 */ /* 0x000fe40000000000 */
[----:B------:R-:W-:-:S03]  /*0de0*/  FSEL R10, R10, -INF , P2 ;  /* 0xff8000000a0a7808 */ /* 0x000fc60001000000 */
[----:B------:R-:W-:-:S04]  /*0df0*/  FFMA R4, R4, R11, R13 ;  /* 0x0000000b04047223 */ /* 0x000fc8000000000d */
[----:B------:R-:W-:-:S07]  /*0e00*/  FFMA R13, R7, R10, R4 ;  /* 0x0000000a070d7223 */ /* 0x000fce0000000004 */
.L_x_183:
[----:B------:R-:W-:Y:S05]  /*0e10*/  BRA.U UP1, `(.L_x_180) ;  /* 0x00000001018c7547 */ /* 0x000fea000b800000 */
[----:B------:R-:W0:Y:S08]  /*0e20*/  LDC.64 R8, c[0x0][0x380] ;  /* 0x0000e000ff087b82 */ /* 0x000e300000000a00 */
[----:B------:R-:W1:Y:S01]  /*0e30*/  LDC.64 R10, c[0x0][0x388] ;  /* 0x0000e200ff0a7b82 */ /* 0x000e620000000a00 */
[----:B0-----:R-:W-:-:S05]  /*0e40*/  IMAD.WIDE.U32 R8, R6, 0x4, R8 ;  /* 0x0000000406087825 */ /* 0x001fca00078e0008 */
[----:B------:R-:W2:Y:S01]  /*0e50*/  LDG.E R2, desc[UR12][R8.64] ;  /* 0x0000000c08027981 */ /* 0x000ea2000c1e1900 */
[----:B------:R-:W-:-:S05]  /*0e60*/  IADD3 R5, PT, PT, R5, R6, RZ ;  /* 0x0000000605057210 */ /* 0x000fca0007ffe0ff */
[----:B-1----:R-:W-:-:S06]  /*0e70*/  IMAD.WIDE R4, R5, 0x4, R10 ;  /* 0x0000000405047825 */ /* 0x002fcc00078e020a */
[----:B------:R-:W3:Y:S01]  /*0e80*/  LDG.E R4, desc[UR12][R4.64] ;  /* 0x0000000c04047981 */ /* 0x000ee2000c1e1900 */
[----:B------:R-:W-:Y:S01]  /*0e90*/  HFMA2 R11, -RZ, RZ, 1.5048828125, 33.21875 ;  /* 0x3e055027ff0b7431 */ /* 0x000fe200000001ff */
[----:B--2---:R-:W-:Y:S02]  /*0ea0*/  FSETP.GEU.AND P0, PT, R2, 1.175494350822287508e-38, PT ;  /* 0x008000000200780b */ /* 0x004fe40003f0e000 */
[----:B---3--:R-:W-:-:S11]  /*0eb0*/  I2FP.F32.S32 R4, R4 ;  /* 0x0000000400047245 */ /* 0x008fd60000201400 */
        /* <DEDUP_REMOVED lines=18> */
[----:B------:R-:W-:Y:S01]  /*0fe0*/  FFMA R8, R8, R5, R8 ;  /* 0x0000000508087223 */ /* 0x000fe20000000008 */
[----:B------:R-:W-:-:S03]  /*0ff0*/  MOV R5, 0x7f800000 ;  /* 0x7f80000000057802 */ /* 0x000fc60000000f00 */
[----:B------:R-:W-:-:S04]  /*1000*/  FFMA R3, R3, 0.69314718246459960938, R8 ;  /* 0x3f31721803037823 */ /* 0x000fc80000000008 */
[C---:B------:R-:W-:Y:S01]  /*1010*/  @P0 FFMA R3, R2.reuse, R5, +INF ;  /* 0x7f80000002030423 */ /* 0x040fe20000000005 */
[----:B------:R-:W-:-:S04]  /*1020*/  FSETP.NEU.AND P0, PT, R2, RZ, PT ;  /* 0x000000ff0200720b */ /* 0x000fc80003f0d000 */
[----:B------:R-:W-:-:S05]  /*1030*/  FSEL R3, R3, -INF , P0 ;  /* 0xff80000003037808 */ /* 0x000fca0000000000 */
[----:B------:R-:W-:-:S07]  /*1040*/  FFMA R13, R4, R3, R13 ;  /* 0x00000003040d7223 */ /* 0x000fce000000000d */
.L_x_180:
[----:B------:R-:W0:Y:S02]  /*1050*/  LDC.64 R2, c[0x0][0x390] ;  /* 0x0000e400ff027b82 */ /* 0x000e240000000a00 */
[----:B0-----:R-:W-:-:S05]  /*1060*/  IMAD.WIDE R2, R0, 0x4, R2 ;  /* 0x0000000400027825 */ /* 0x001fca00078e0202 */
[----:B------:R-:W-:Y:S01]  /*1070*/  STG.E desc[UR12][R2.64], R13 ;  /* 0x0000000d02007986 */ /* 0x000fe2000c10190c */
[----:B------:R-:W-:Y:S05]  /*1080*/  EXIT ;  /* 0x000000000000794d */ /* 0x000fea0003800000 */
.L_x_184:
        /* <DEDUP_REMOVED lines=15> */
.L_x_188:


//--------------------- .nv.shared.reserved.0     --------------------------
	.section	.nv.shared.reserved.0,"aw",@nobits
	.weak		__nv_reservedSMEM_offset_0_alias
	.size		__nv_reservedSMEM_offset_0_alias, 0, 64
	.other		__nv_reservedSMEM_offset_0_alias,@"STO_CUDA_RESERVED_SHARED STV_DEFAULT"
__nv_reservedSMEM_offset_0_alias:
	.zero		0
	.zero		64


//--------------------- .nv.constant0._Z24compute_human_likelihoodffffPfS_S_PiS0_S_Pdii --------------------------
	.section	.nv.constant0._Z24compute_human_likelihoodffffPfS_S_PiS0_S_Pdii,"a",@progbits
	.sectionflags	@""
	.align	4
.nv.constant0._Z24compute_human_likelihoodffffPfS_S_PiS0_S_Pdii:
	.zero		976


//--------------------- .nv.constant0._Z16compute_RR_priorPfPiS_iiiS0_ --------------------------
	.section	.nv.constant0._Z16compute_RR_priorPfPiS_iiiS0_,"a",@progbits
	.sectionflags	@""
	.align	4
.nv.constant0._Z16compute_RR_priorPfPiS_iiiS0_:
	.zero		944


//--------------------- .nv.constant0._Z18compute_PCFG_priorPfPiS_ii --------------------------
	.section	.nv.constant0._Z18compute_PCFG_priorPfPiS_ii,"a",@progbits
	.sectionflags	@""
	.align	4
.nv.constant0._Z18compute_PCFG_priorPfPiS_ii:
	.zero		928


//--------------------- SYMBOLS --------------------------

	.type		.nv.reservedSmem.offset0,@object
	.size		.nv.reservedSmem.offset0,0x4
